	.target	sm_90a

	.elftype	@"ET_EXEC"


//--------------------- .note.nv.tkinfo           --------------------------
	.section	.note.nv.tkinfo,"",@"SHT_NOTE"
	.sectionflags	@"SHF_NOTE_NV_TKINFO"
	.tkinfo
        /*0018*/ 	.word	0x00000002
        /*0030*/ 	.string	""
        /*0030*/ 	.string	"ptxas"
        /*0030*/ 	.string	"Cuda compilation tools, release 13.0, V13.0.88"
        /*0030*/ 	.string	"Build cuda_13.0.r13.0/compiler.36424714_0"
        /*0030*/ 	.string	"-arch sm_90a -m 64 "



//--------------------- .note.nv.cuinfo           --------------------------
	.section	.note.nv.cuinfo,"",@"SHT_NOTE"
	.sectionflags	@"SHF_NOTE_NV_CUINFO"
        /*0018*/ 	.short	0x0002
        /*001a*/ 	.short	0x005a
        /*001c*/ 	.short	0x0082
	.zero		2


//--------------------- .nv.info                  --------------------------
	.section	.nv.info,"",@"SHT_CUDA_INFO"
	.align	4


	//----- nvinfo : EIATTR_REGCOUNT
	.align		4
        /*0000*/ 	.byte	0x04, 0x2f
        /*0002*/ 	.short	(.L_16 - .L_15)
	.align		4
.L_15:
        /*0004*/ 	.word	index@(_ZN7cutlass13device_kernelINS_4gemm6kernel13GemmUniversalIN4cute5tupleIJiiiiEEENS1_10collective13CollectiveMmaINS1_49MainloopSm90TmaGmmaRmemAWarpSpecializedMixedInputILi7ENS5_IJNS4_1CILi1EEESB_SB_EEENS1_35KernelTmaWarpSpecializedCooperativeEEENS5_IJNSA_ILi128EEENSA_ILi64EEESF_EEENS5_IJNS_12float_e4m3_tEEEENS5_IJlSB_lEEENS_10bfloat16_tESK_NS4_8TiledMMAINS4_8MMA_AtomIJNS4_4SM904GMMA27MMA_64x64x16_F32BF16BF16_RSILNSP_5MajorE0ELSR_0ELNSP_7ScaleInE1ELSS_1EEEEEENS4_6LayoutINS5_IJNSA_ILi2EEESB_SB_EEENS5_IJSB_NSA_ILi0EEESY_EEEEENS5_IJNS4_10UnderscoreES11_S11_EEEEENS4_13SM90_TMA_LOADENS4_14ComposedLayoutINS4_7SwizzleILi3ELi4ELi3EEENS4_18smem_ptr_flag_bitsILi8EEENSV_INS5_IJNSA_ILi8EEESF_EEENS5_IJSF_SB_EEEEEEENS4_9Copy_AtomIJNS4_39AutoVectorizingCopyWithAssumedAlignmentILi128EEESI_EEENS4_8identityES14_NS15_IS17_NS18_ILi16EEENSV_INS5_IJS1A_SG_EEENS5_IJSG_SB_EEEEEEEvS1J_EENS_8epilogue10collective6detail29Sm90TmaWarpSpecializedAdapterINS1R_15DefaultEpilogueISI_SK_SK_NS1Q_6thread17LinearCombinationISI_Li1EffLNS1V_9ScaleType4KindE0ELNS_15FloatRoundStyleE2ESI_EENS1_15EpilogueDefaultEEEEEvvEEEEvNT_6ParamsE)
        /*0008*/ 	.word	0x000000a8


	//----- nvinfo : EIATTR_FRAME_SIZE
	.align		4
.L_16:
        /*000c*/ 	.byte	0x04, 0x11
        /*000e*/ 	.short	(.L_18 - .L_17)
	.align		4
.L_17:
        /*0010*/ 	.word	index@(_ZN7cutlass13device_kernelINS_4gemm6kernel13GemmUniversalIN4cute5tupleIJiiiiEEENS1_10collective13CollectiveMmaINS1_49MainloopSm90TmaGmmaRmemAWarpSpecializedMixedInputILi7ENS5_IJNS4_1CILi1EEESB_SB_EEENS1_35KernelTmaWarpSpecializedCooperativeEEENS5_IJNSA_ILi128EEENSA_ILi64EEESF_EEENS5_IJNS_12float_e4m3_tEEEENS5_IJlSB_lEEENS_10bfloat16_tESK_NS4_8TiledMMAINS4_8MMA_AtomIJNS4_4SM904GMMA27MMA_64x64x16_F32BF16BF16_RSILNSP_5MajorE0ELSR_0ELNSP_7ScaleInE1ELSS_1EEEEEENS4_6LayoutINS5_IJNSA_ILi2EEESB_SB_EEENS5_IJSB_NSA_ILi0EEESY_EEEEENS5_IJNS4_10UnderscoreES11_S11_EEEEENS4_13SM90_TMA_LOADENS4_14ComposedLayoutINS4_7SwizzleILi3ELi4ELi3EEENS4_18smem_ptr_flag_bitsILi8EEENSV_INS5_IJNSA_ILi8EEESF_EEENS5_IJSF_SB_EEEEEEENS4_9Copy_AtomIJNS4_39AutoVectorizingCopyWithAssumedAlignmentILi128EEESI_EEENS4_8identityES14_NS15_IS17_NS18_ILi16EEENSV_INS5_IJS1A_SG_EEENS5_IJSG_SB_EEEEEEEvS1J_EENS_8epilogue10collective6detail29Sm90TmaWarpSpecializedAdapterINS1R_15DefaultEpilogueISI_SK_SK_NS1Q_6thread17LinearCombinationISI_Li1EffLNS1V_9ScaleType4KindE0ELNS_15FloatRoundStyleE2ESI_EENS1_15EpilogueDefaultEEEEEvvEEEEvNT_6ParamsE)
        /*0014*/ 	.word	0x00000000


	//----- nvinfo : EIATTR_MIN_STACK_SIZE
	.align		4
.L_18:
        /*0018*/ 	.byte	0x04, 0x12
        /*001a*/ 	.short	(.L_20 - .L_19)
	.align		4
.L_19:
        /*001c*/ 	.word	index@(_ZN7cutlass13device_kernelINS_4gemm6kernel13GemmUniversalIN4cute5tupleIJiiiiEEENS1_10collective13CollectiveMmaINS1_49MainloopSm90TmaGmmaRmemAWarpSpecializedMixedInputILi7ENS5_IJNS4_1CILi1EEESB_SB_EEENS1_35KernelTmaWarpSpecializedCooperativeEEENS5_IJNSA_ILi128EEENSA_ILi64EEESF_EEENS5_IJNS_12float_e4m3_tEEEENS5_IJlSB_lEEENS_10bfloat16_tESK_NS4_8TiledMMAINS4_8MMA_AtomIJNS4_4SM904GMMA27MMA_64x64x16_F32BF16BF16_RSILNSP_5MajorE0ELSR_0ELNSP_7ScaleInE1ELSS_1EEEEEENS4_6LayoutINS5_IJNSA_ILi2EEESB_SB_EEENS5_IJSB_NSA_ILi0EEESY_EEEEENS5_IJNS4_10UnderscoreES11_S11_EEEEENS4_13SM90_TMA_LOADENS4_14ComposedLayoutINS4_7SwizzleILi3ELi4ELi3EEENS4_18smem_ptr_flag_bitsILi8EEENSV_INS5_IJNSA_ILi8EEESF_EEENS5_IJSF_SB_EEEEEEENS4_9Copy_AtomIJNS4_39AutoVectorizingCopyWithAssumedAlignmentILi128EEESI_EEENS4_8identityES14_NS15_IS17_NS18_ILi16EEENSV_INS5_IJS1A_SG_EEENS5_IJSG_SB_EEEEEEEvS1J_EENS_8epilogue10collective6detail29Sm90TmaWarpSpecializedAdapterINS1R_15DefaultEpilogueISI_SK_SK_NS1Q_6thread17LinearCombinationISI_Li1EffLNS1V_9ScaleType4KindE0ELNS_15FloatRoundStyleE2ESI_EENS1_15EpilogueDefaultEEEEEvvEEEEvNT_6ParamsE)
        /*0020*/ 	.word	0x00000000
.L_20:


//--------------------- .nv.compat                --------------------------
	.section	.nv.compat,"",@"SHT_CUDA_COMPAT_INFO"
	.align	4
        /*0000*/ 	.byte	0x02, 0x09, 0x01, 0x00, 0x02, 0x02, 0x04, 0x00, 0x02, 0x05, 0x05, 0x00, 0x03, 0x07, 0x01, 0x01
        /*0010*/ 	.byte	0x02, 0x03, 0x01, 0x00, 0x02, 0x06, 0x01, 0x00, 0x04, 0x0b, 0x08, 0x00, 0x00, 0x00, 0x00, 0x00
        /*0020*/ 	.byte	0x00, 0x00, 0x00, 0x00


//--------------------- .nv.info._ZN7cutlass13device_kernelINS_4gemm6kernel13GemmUniversalIN4cute5tupleIJiiiiEEENS1_10collective13CollectiveMmaINS1_49MainloopSm90TmaGmmaRmemAWarpSpecializedMixedInputILi7ENS5_IJNS4_1CILi1EEESB_SB_EEENS1_35KernelTmaWarpSpecializedCooperativeEEENS5_IJNSA_ILi128EEENSA_ILi64EEESF_EEENS5_IJNS_12float_e4m3_tEEEENS5_IJlSB_lEEENS_10bfloat16_tESK_NS4_8TiledMMAINS4_8MMA_AtomIJNS4_4SM904GMMA27MMA_64x64x16_F32BF16BF16_RSILNSP_5MajorE0ELSR_0ELNSP_7ScaleInE1ELSS_1EEEEEENS4_6LayoutINS5_IJNSA_ILi2EEESB_SB_EEENS5_IJSB_NSA_ILi0EEESY_EEEEENS5_IJNS4_10UnderscoreES11_S11_EEEEENS4_13SM90_TMA_LOADENS4_14ComposedLayoutINS4_7SwizzleILi3ELi4ELi3EEENS4_18smem_ptr_flag_bitsILi8EEENSV_INS5_IJNSA_ILi8EEESF_EEENS5_IJSF_SB_EEEEEEENS4_9Copy_AtomIJNS4_39AutoVectorizingCopyWithAssumedAlignmentILi128EEESI_EEENS4_8identityES14_NS15_IS17_NS18_ILi16EEENSV_INS5_IJS1A_SG_EEENS5_IJSG_SB_EEEEEEEvS1J_EENS_8epilogue10collective6detail29Sm90TmaWarpSpecializedAdapterINS1R_15DefaultEpilogueISI_SK_SK_NS1Q_6thread17LinearCombinationISI_Li1EffLNS1V_9ScaleType4KindE0ELNS_15FloatRoundStyleE2ESI_EENS1_15EpilogueDefaultEEEEEvvEEEEvNT_6ParamsE --------------------------
	.section	.nv.info._ZN7cutlass13device_kernelINS_4gemm6kernel13GemmUniversalIN4cute5tupleIJiiiiEEENS1_10collective13CollectiveMmaINS1_49MainloopSm90TmaGmmaRmemAWarpSpecializedMixedInputILi7ENS5_IJNS4_1CILi1EEESB_SB_EEENS1_35KernelTmaWarpSpecializedCooperativeEEENS5_IJNSA_ILi128EEENSA_ILi64EEESF_EEENS5_IJNS_12float_e4m3_tEEEENS5_IJlSB_lEEENS_10bfloat16_tESK_NS4_8TiledMMAINS4_8MMA_AtomIJNS4_4SM904GMMA27MMA_64x64x16_F32BF16BF16_RSILNSP_5MajorE0ELSR_0ELNSP_7ScaleInE1ELSS_1EEEEEENS4_6LayoutINS5_IJNSA_ILi2EEESB_SB_EEENS5_IJSB_NSA_ILi0EEESY_EEEEENS5_IJNS4_10UnderscoreES11_S11_EEEEENS4_13SM90_TMA_LOADENS4_14ComposedLayoutINS4_7SwizzleILi3ELi4ELi3EEENS4_18smem_ptr_flag_bitsILi8EEENSV_INS5_IJNSA_ILi8EEESF_EEENS5_IJSF_SB_EEEEEEENS4_9Copy_AtomIJNS4_39AutoVectorizingCopyWithAssumedAlignmentILi128EEESI_EEENS4_8identityES14_NS15_IS17_NS18_ILi16EEENSV_INS5_IJS1A_SG_EEENS5_IJSG_SB_EEEEEEEvS1J_EENS_8epilogue10collective6detail29Sm90TmaWarpSpecializedAdapterINS1R_15DefaultEpilogueISI_SK_SK_NS1Q_6thread17LinearCombinationISI_Li1EffLNS1V_9ScaleType4KindE0ELNS_15FloatRoundStyleE2ESI_EENS1_15EpilogueDefaultEEEEEvvEEEEvNT_6ParamsE,"",@"SHT_CUDA_INFO"
	.sectionflags	@""
	.align	4


	//----- nvinfo : EIATTR_CUDA_API_VERSION
	.align		4
        /*0000*/ 	.byte	0x04, 0x37
        /*0002*/ 	.short	(.L_22 - .L_21)
.L_21:
        /*0004*/ 	.word	0x00000082


	//----- nvinfo : EIATTR_KPARAM_INFO
	.align		4
.L_22:
        /*0008*/ 	.byte	0x04, 0x17
        /*000a*/ 	.short	(.L_24 - .L_23)
.L_23:
        /*000c*/ 	.word	0x00000000
        /*0010*/ 	.short	0x0000
        /*0012*/ 	.short	0x0070
        /*0014*/ 	.byte	0x00, 0xf0, 0x01, 0x18


	//----- nvinfo : EIATTR_SPARSE_MMA_MASK
	.align		4
.L_24:
        /*0018*/ 	.byte	0x03, 0x50
        /*001a*/ 	.short	0x0000


	//----- nvinfo : EIATTR_MAXREG_COUNT
	.align		4
        /*001c*/ 	.byte	0x03, 0x1b
        /*001e*/ 	.short	0x00a8


	//----- nvinfo : EIATTR_NUM_BARRIERS
	.align		4
        /*0020*/ 	.byte	0x02, 0x4c
        /*0022*/ 	.byte	0x01
	.zero		1


	//----- nvinfo : EIATTR_EXTERNS
	.align		4
        /*0024*/ 	.byte	0x04, 0x0f
        /*0026*/ 	.short	(.L_26 - .L_25)


	//   ....[0]....
	.align		4
.L_25:
        /*0028*/ 	.word	index@(__assertfail)


	//----- nvinfo : EIATTR_MERCURY_ISA_VERSION
	.align		4
.L_26:
        /*002c*/ 	.byte	0x03, 0x5f
        /*002e*/ 	.short	0x0101


	//----- nvinfo : EIATTR_INT_WARP_WIDE_INSTR_OFFSETS
	.align		4
        /*0030*/ 	.byte	0x04, 0x31
        /*0032*/ 	.short	(.L_28 - .L_27)


	//   ....[0]....
.L_27:
        /*0034*/ 	.word	0x00000420


	//   ....[1]....
        /*0038*/ 	.word	0x00000430


	//   ....[2]....
        /*003c*/ 	.word	0x00000520


	//----- nvinfo : EIATTR_COOP_GROUP_MASK_REGIDS
	.align		4
.L_28:
        /*0040*/ 	.byte	0x04, 0x29
        /*0042*/ 	.short	(.L_30 - .L_29)


	//   ....[0]....
.L_29:
        /*0044*/ 	.word	0xffffffff


	//   ....[1]....
        /*0048*/ 	.word	0xffffffff


	//   ....[2]....
        /*004c*/ 	.word	0xffffffff


	//   ....[3]....
        /*0050*/ 	.word	0xffffffff


	//   ....[4]....
        /*0054*/ 	.word	0x0500000f


	//----- nvinfo : EIATTR_COOP_GROUP_INSTR_OFFSETS
	.align		4
.L_30:
        /*0058*/ 	.byte	0x04, 0x28
        /*005a*/ 	.short	(.L_32 - .L_31)


	//   ....[0]....
.L_31:
        /*005c*/ 	.word	0x00000060


	//   ....[1]....
        /*0060*/ 	.word	0x00000070


	//   ....[2]....
        /*0064*/ 	.word	0x00000130


	//   ....[3]....
        /*0068*/ 	.word	0x00000320


	//   ....[4]....
        /*006c*/ 	.word	0x00009150


	//----- nvinfo : EIATTR_REG_RECONFIG
	.align		4
.L_32:
        /*0070*/ 	.byte	0x01, 0x54
	.zero		2


	//----- nvinfo : EIATTR_SYSCALL_OFFSETS
	.align		4
        /*0074*/ 	.byte	0x04, 0x46
        /*0076*/ 	.short	(.L_34 - .L_33)


	//   ....[0]....
.L_33:
        /*0078*/ 	.word	0x00001470


	//   ....[1]....
        /*007c*/ 	.word	0x00007f80


	//   ....[2]....
        /*0080*/ 	.word	0x000080b0


	//----- nvinfo : EIATTR_MBARRIER_INSTR_OFFSETS
	.align		4
.L_34:
        /*0084*/ 	.byte	0x04, 0x39
        /*0086*/ 	.short	(.L_36 - .L_35)


	//   ....[0]....
.L_35:
        /*0088*/ 	.word	0x00000230
        /*008c*/ 	.word	0x000000ff
        /*0090*/ 	.word	0x00000000
        /*0094*/ 	.short	0x0100
        /*0096*/ 	.byte	0x08
	.zero		1


	//   ....[1]....
        /*0098*/ 	.word	0x00000240
        /*009c*/ 	.word	0x000000ff
        /*00a0*/ 	.word	0x00000038
        /*00a4*/ 	.short	0x0100
        /*00a6*/ 	.byte	0x08
	.zero		1


	//   ....[2]....
        /*00a8*/ 	.word	0x00000250
        /*00ac*/ 	.word	0x000000ff
        /*00b0*/ 	.word	0x00000008
        /*00b4*/ 	.short	0x0100
        /*00b6*/ 	.byte	0x08
	.zero		1


	//   ....[3]....
        /*00b8*/ 	.word	0x00000260
        /*00bc*/ 	.word	0x000000ff
        /*00c0*/ 	.word	0x00000040
        /*00c4*/ 	.short	0x0100
        /*00c6*/ 	.byte	0x08
	.zero		1


	//   ....[4]....
        /*00c8*/ 	.word	0x00000270
        /*00cc*/ 	.word	0x000000ff
        /*00d0*/ 	.word	0x00000010
        /*00d4*/ 	.short	0x0100
        /*00d6*/ 	.byte	0x08
	.zero		1


	//   ....[5]....
        /*00d8*/ 	.word	0x00000280
        /*00dc*/ 	.word	0x000000ff
        /*00e0*/ 	.word	0x00000048
        /*00e4*/ 	.short	0x0100
        /*00e6*/ 	.byte	0x08
	.zero		1


	//   ....[6]....
        /*00e8*/ 	.word	0x00000290
        /*00ec*/ 	.word	0x000000ff
        /*00f0*/ 	.word	0x00000018
        /*00f4*/ 	.short	0x0100
        /*00f6*/ 	.byte	0x08
	.zero		1


	//   ....[7]....
        /*00f8*/ 	.word	0x000002a0
        /*00fc*/ 	.word	0x000000ff
        /*0100*/ 	.word	0x00000050
        /*0104*/ 	.short	0x0100
        /*0106*/ 	.byte	0x08
	.zero		1


	//   ....[8]....
        /*0108*/ 	.word	0x000002b0
        /*010c*/ 	.word	0x000000ff
        /*0110*/ 	.word	0x00000020
        /*0114*/ 	.short	0x0100
        /*0116*/ 	.byte	0x08
	.zero		1


	//   ....[9]....
        /*0118*/ 	.word	0x000002c0
        /*011c*/ 	.word	0x000000ff
        /*0120*/ 	.word	0x00000058
        /*0124*/ 	.short	0x0100
        /*0126*/ 	.byte	0x08
	.zero		1


	//   ....[10]....
        /*0128*/ 	.word	0x000002d0
        /*012c*/ 	.word	0x000000ff
        /*0130*/ 	.word	0x00000028
        /*0134*/ 	.short	0x0100
        /*0136*/ 	.byte	0x08
	.zero		1


	//   ....[11]....
        /*0138*/ 	.word	0x000002e0
        /*013c*/ 	.word	0x000000ff
        /*0140*/ 	.word	0x00000060
        /*0144*/ 	.short	0x0100
        /*0146*/ 	.byte	0x08
	.zero		1


	//   ....[12]....
        /*0148*/ 	.word	0x000002f0
        /*014c*/ 	.word	0x000000ff
        /*0150*/ 	.word	0x00000030
        /*0154*/ 	.short	0x0100
        /*0156*/ 	.byte	0x08
	.zero		1


	//   ....[13]....
        /*0158*/ 	.word	0x00000300
        /*015c*/ 	.word	0x000000ff
        /*0160*/ 	.word	0x00000068
        /*0164*/ 	.short	0x0100
        /*0166*/ 	.byte	0x08
	.zero		1


	//   ....[14]....
        /*0168*/ 	.word	0x000005a0
        /*016c*/ 	.word	0x000000ff
        /*0170*/ 	.word	0x00000080
        /*0174*/ 	.short	0x0100
        /*0176*/ 	.byte	0x08
	.zero		1


	//   ....[15]....
        /*0178*/ 	.word	0x00000620
        /*017c*/ 	.word	0x000000ff
        /*0180*/ 	.word	0x00000088
        /*0184*/ 	.short	0x0100
        /*0186*/ 	.byte	0x08
	.zero		1


	//   ....[16]....
        /*0188*/ 	.word	0x00001520
        /*018c*/ 	.word	0x00000003
        /*0190*/ 	.word	0x00000000
        /*0194*/ 	.short	0x010a
        /*0196*/ 	.byte	0x3f
	.zero		1


	//   ....[17]....
        /*0198*/ 	.word	0x00001560
        /*019c*/ 	.word	0x00000003
        /*01a0*/ 	.word	0x00000000
        /*01a4*/ 	.short	0x010a
        /*01a6*/ 	.byte	0x3f
	.zero		1


	//   ....[18]....
        /*01a8*/ 	.word	0x00001660
        /*01ac*/ 	.word	0x00000003
        /*01b0*/ 	.word	0x00000000
        /*01b4*/ 	.short	0x010a
        /*01b6*/ 	.byte	0x3f
	.zero		1


	//   ....[19]....
        /*01b8*/ 	.word	0x00002510
        /*01bc*/ 	.word	0x00000003
        /*01c0*/ 	.word	0x00000000
        /*01c4*/ 	.short	0x010a
        /*01c6*/ 	.byte	0x3f
	.zero		1


	//   ....[20]....
        /*01c8*/ 	.word	0x000029f0
        /*01cc*/ 	.word	0x00000014
        /*01d0*/ 	.word	0x00000000
        /*01d4*/ 	.short	0x010a
        /*01d6*/ 	.byte	0x3f
	.zero		1


	//   ....[21]....
        /*01d8*/ 	.word	0x00003610
        /*01dc*/ 	.word	0x00000006
        /*01e0*/ 	.word	0x00000000
        /*01e4*/ 	.short	0x0101
        /*01e6*/ 	.byte	0x3f
	.zero		1


	//   ....[22]....
        /*01e8*/ 	.word	0x000036b0
        /*01ec*/ 	.word	0x00000014
        /*01f0*/ 	.word	0x00000000
        /*01f4*/ 	.short	0x010a
        /*01f6*/ 	.byte	0x3f
	.zero		1


	//   ....[23]....
        /*01f8*/ 	.word	0x000046e0
        /*01fc*/ 	.word	0x00000003
        /*0200*/ 	.word	0x00000000
        /*0204*/ 	.short	0x0101
        /*0206*/ 	.byte	0x3f
	.zero		1


	//   ....[24]....
        /*0208*/ 	.word	0x000047d0
        /*020c*/ 	.word	0x000000ff
        /*0210*/ 	.word	0x00000000
        /*0214*/ 	.short	0x0101
        /*0216*/ 	.byte	0x04
	.zero		1


	//   ....[25]....
        /*0218*/ 	.word	0x000081a0
        /*021c*/ 	.word	0x00000008
        /*0220*/ 	.word	0x00000038
        /*0224*/ 	.short	0x010a
        /*0226*/ 	.byte	0x3f
	.zero		1


	//   ....[26]....
        /*0228*/ 	.word	0x00008630
        /*022c*/ 	.word	0x00000013
        /*0230*/ 	.word	0x00000088
        /*0234*/ 	.short	0x0101
        /*0236*/ 	.byte	0x3f
	.zero		1


	//   ....[27]....
        /*0238*/ 	.word	0x00008d50
        /*023c*/ 	.word	0x00000005
        /*0240*/ 	.word	0x00000000
        /*0244*/ 	.short	0x010a
        /*0246*/ 	.byte	0x3f
	.zero		1


	//   ....[28]....
        /*0248*/ 	.word	0x00008dd0
        /*024c*/ 	.word	0x00000007
        /*0250*/ 	.word	0x00000000
        /*0254*/ 	.short	0x010a
        /*0256*/ 	.byte	0x3f
	.zero		1


	//   ....[29]....
        /*0258*/ 	.word	0x00008e60
        /*025c*/ 	.word	0x00000006
        /*0260*/ 	.word	0x00000000
        /*0264*/ 	.short	0x010a
        /*0266*/ 	.byte	0x3f
	.zero		1


	//   ....[30]....
        /*0268*/ 	.word	0x00008ef0
        /*026c*/ 	.word	0x00000009
        /*0270*/ 	.word	0x00000000
        /*0274*/ 	.short	0x010a
        /*0276*/ 	.byte	0x3f
	.zero		1


	//   ....[31]....
        /*0278*/ 	.word	0x00008f80
        /*027c*/ 	.word	0x00000008
        /*0280*/ 	.word	0x00000000
        /*0284*/ 	.short	0x010a
        /*0286*/ 	.byte	0x3f
	.zero		1


	//   ....[32]....
        /*0288*/ 	.word	0x00009010
        /*028c*/ 	.word	0x0000000b
        /*0290*/ 	.word	0x00000000
        /*0294*/ 	.short	0x010a
        /*0296*/ 	.byte	0x3f
	.zero		1


	//   ....[33]....
        /*0298*/ 	.word	0x000090a0
        /*029c*/ 	.word	0x00000003
        /*02a0*/ 	.word	0x00000000
        /*02a4*/ 	.short	0x010a
        /*02a6*/ 	.byte	0x3f
	.zero		1


	//   ....[34]....
        /*02a8*/ 	.word	0x00009180
        /*02ac*/ 	.word	0x00000003
        /*02b0*/ 	.word	0x00000000
        /*02b4*/ 	.short	0x010a
        /*02b6*/ 	.byte	0x3f
	.zero		1


	//   ....[35]....
        /*02b8*/ 	.word	0x000091d0
        /*02bc*/ 	.word	0x00000003
        /*02c0*/ 	.word	0x00000000
        /*02c4*/ 	.short	0x010a
        /*02c6*/ 	.byte	0x3f
	.zero		1


	//   ....[36]....
        /*02c8*/ 	.word	0x00009220
        /*02cc*/ 	.word	0x00000014
        /*02d0*/ 	.word	0x00000000
        /*02d4*/ 	.short	0x010a
        /*02d6*/ 	.byte	0x3f
	.zero		1


	//   ....[37]....
        /*02d8*/ 	.word	0x00009270
        /*02dc*/ 	.word	0x00000008
        /*02e0*/ 	.word	0x00000038
        /*02e4*/ 	.short	0x010a
        /*02e6*/ 	.byte	0x3f
	.zero		1


	//   ....[38]....
        /*02e8*/ 	.word	0x000093c0
        /*02ec*/ 	.word	0x00000005
        /*02f0*/ 	.word	0x00000000
        /*02f4*/ 	.short	0x010a
        /*02f6*/ 	.byte	0x3f
	.zero		1


	//   ....[39]....
        /*02f8*/ 	.word	0x00009410
        /*02fc*/ 	.word	0x00000007
        /*0300*/ 	.word	0x00000000
        /*0304*/ 	.short	0x010a
        /*0306*/ 	.byte	0x3f
	.zero		1


	//   ....[40]....
        /*0308*/ 	.word	0x00009460
        /*030c*/ 	.word	0x00000006
        /*0310*/ 	.word	0x00000000
        /*0314*/ 	.short	0x010a
        /*0316*/ 	.byte	0x3f
	.zero		1


	//   ....[41]....
        /*0318*/ 	.word	0x000094b0
        /*031c*/ 	.word	0x00000009
        /*0320*/ 	.word	0x00000000
        /*0324*/ 	.short	0x010a
        /*0326*/ 	.byte	0x3f
	.zero		1


	//   ....[42]....
        /*0328*/ 	.word	0x00009500
        /*032c*/ 	.word	0x00000008
        /*0330*/ 	.word	0x00000000
        /*0334*/ 	.short	0x010a
        /*0336*/ 	.byte	0x3f
	.zero		1


	//   ....[43]....
        /*0338*/ 	.word	0x00009550
        /*033c*/ 	.word	0x0000000b
        /*0340*/ 	.word	0x00000000
        /*0344*/ 	.short	0x010a
        /*0346*/ 	.byte	0x3f
	.zero		1


	//----- nvinfo : EIATTR_NUM_MBARRIERS
	.align		4
.L_36:
        /*0348*/ 	.byte	0x03, 0x38
        /*034a*/ 	.short	0x0010


	//----- nvinfo : EIATTR_EXIT_INSTR_OFFSETS
	.align		4
        /*034c*/ 	.byte	0x04, 0x1c
        /*034e*/ 	.short	(.L_38 - .L_37)


	//   ....[0]....
.L_37:
        /*0350*/ 	.word	0x000006c0


	//   ....[1]....
        /*0354*/ 	.word	0x00000f90


	//   ....[2]....
        /*0358*/ 	.word	0x00007630


	//   ....[3]....
        /*035c*/ 	.word	0x00007c50


	//   ....[4]....
        /*0360*/ 	.word	0x000090f0


	//----- nvinfo : EIATTR_MAX_THREADS
	.align		4
.L_38:
        /*0364*/ 	.byte	0x04, 0x05
        /*0366*/ 	.short	(.L_40 - .L_39)
.L_39:
        /*0368*/ 	.word	0x00000180
        /*036c*/ 	.word	0x00000001
        /*0370*/ 	.word	0x00000001


	//----- nvinfo : EIATTR_CRS_STACK_SIZE
	.align		4
.L_40:
        /*0374*/ 	.byte	0x04, 0x1e
        /*0376*/ 	.short	(.L_42 - .L_41)
.L_41:
        /*0378*/ 	.word	0x00000000


	//----- nvinfo : EIATTR_CBANK_PARAM_SIZE
	.align		4
.L_42:
        /*037c*/ 	.byte	0x03, 0x19
        /*037e*/ 	.short	0x0670


	//----- nvinfo : EIATTR_PARAM_CBANK
	.align		4
        /*0380*/ 	.byte	0x04, 0x0a
        /*0382*/ 	.short	(.L_44 - .L_43)
	.align		4
.L_43:
        /*0384*/ 	.word	index@(.nv.constant0._ZN7cutlass13device_kernelINS_4gemm6kernel13GemmUniversalIN4cute5tupleIJiiiiEEENS1_10collective13CollectiveMmaINS1_49MainloopSm90TmaGmmaRmemAWarpSpecializedMixedInputILi7ENS5_IJNS4_1CILi1EEESB_SB_EEENS1_35KernelTmaWarpSpecializedCooperativeEEENS5_IJNSA_ILi128EEENSA_ILi64EEESF_EEENS5_IJNS_12float_e4m3_tEEEENS5_IJlSB_lEEENS_10bfloat16_tESK_NS4_8TiledMMAINS4_8MMA_AtomIJNS4_4SM904GMMA27MMA_64x64x16_F32BF16BF16_RSILNSP_5MajorE0ELSR_0ELNSP_7ScaleInE1ELSS_1EEEEEENS4_6LayoutINS5_IJNSA_ILi2EEESB_SB_EEENS5_IJSB_NSA_ILi0EEESY_EEEEENS5_IJNS4_10UnderscoreES11_S11_EEEEENS4_13SM90_TMA_LOADENS4_14ComposedLayoutINS4_7SwizzleILi3ELi4ELi3EEENS4_18smem_ptr_flag_bitsILi8EEENSV_INS5_IJNSA_ILi8EEESF_EEENS5_IJSF_SB_EEEEEEENS4_9Copy_AtomIJNS4_39AutoVectorizingCopyWithAssumedAlignmentILi128EEESI_EEENS4_8identityES14_NS15_IS17_NS18_ILi16EEENSV_INS5_IJS1A_SG_EEENS5_IJSG_SB_EEEEEEEvS1J_EENS_8epilogue10collective6detail29Sm90TmaWarpSpecializedAdapterINS1R_15DefaultEpilogueISI_SK_SK_NS1Q_6thread17LinearCombinationISI_Li1EffLNS1V_9ScaleType4KindE0ELNS_15FloatRoundStyleE2ESI_EENS1_15EpilogueDefaultEEEEEvvEEEEvNT_6ParamsE)
        /*0388*/ 	.short	0x0210
        /*038a*/ 	.short	0x0670


	//----- nvinfo : EIATTR_SW_WAR
	.align		4
.L_44:
        /*038c*/ 	.byte	0x04, 0x36
        /*038e*/ 	.short	(.L_46 - .L_45)
.L_45:
        /*0390*/ 	.word	0x00000008
.L_46:


//--------------------- .nv.callgraph             --------------------------
	.section	.nv.callgraph,"",@"SHT_CUDA_CALLGRAPH"
	.align	4
	.sectionentsize	8
	.align		4
        /*0000*/ 	.word	0x00000000
	.align		4
        /*0004*/ 	.word	0xffffffff
	.align		4
        /*0008*/ 	.word	index@(_ZN7cutlass13device_kernelINS_4gemm6kernel13GemmUniversalIN4cute5tupleIJiiiiEEENS1_10collective13CollectiveMmaINS1_49MainloopSm90TmaGmmaRmemAWarpSpecializedMixedInputILi7ENS5_IJNS4_1CILi1EEESB_SB_EEENS1_35KernelTmaWarpSpecializedCooperativeEEENS5_IJNSA_ILi128EEENSA_ILi64EEESF_EEENS5_IJNS_12float_e4m3_tEEEENS5_IJlSB_lEEENS_10bfloat16_tESK_NS4_8TiledMMAINS4_8MMA_AtomIJNS4_4SM904GMMA27MMA_64x64x16_F32BF16BF16_RSILNSP_5MajorE0ELSR_0ELNSP_7ScaleInE1ELSS_1EEEEEENS4_6LayoutINS5_IJNSA_ILi2EEESB_SB_EEENS5_IJSB_NSA_ILi0EEESY_EEEEENS5_IJNS4_10UnderscoreES11_S11_EEEEENS4_13SM90_TMA_LOADENS4_14ComposedLayoutINS4_7SwizzleILi3ELi4ELi3EEENS4_18smem_ptr_flag_bitsILi8EEENSV_INS5_IJNSA_ILi8EEESF_EEENS5_IJSF_SB_EEEEEEENS4_9Copy_AtomIJNS4_39AutoVectorizingCopyWithAssumedAlignmentILi128EEESI_EEENS4_8identityES14_NS15_IS17_NS18_ILi16EEENSV_INS5_IJS1A_SG_EEENS5_IJSG_SB_EEEEEEEvS1J_EENS_8epilogue10collective6detail29Sm90TmaWarpSpecializedAdapterINS1R_15DefaultEpilogueISI_SK_SK_NS1Q_6thread17LinearCombinationISI_Li1EffLNS1V_9ScaleType4KindE0ELNS_15FloatRoundStyleE2ESI_EENS1_15EpilogueDefaultEEEEEvvEEEEvNT_6ParamsE)
	.align		4
        /*000c*/ 	.word	index@(__assertfail)
	.align		4
        /*0010*/ 	.word	0x00000000
	.align		4
        /*0014*/ 	.word	0xfffffffe
	.align		4
        /*0018*/ 	.word	0x00000000
	.align		4
        /*001c*/ 	.word	0xfffffffd
	.align		4
        /*0020*/ 	.word	0x00000000
	.align		4
        /*0024*/ 	.word	0xfffffffc


//--------------------- .nv.constant4             --------------------------
	.section	.nv.constant4,"a",@progbits
	.align	8
	.align		8
.nv.constant4:
        /*0000*/ 	.dword	__assertfail
	.align		8
        /*0008*/ 	.dword	__unnamed_1
	.align		8
        /*0010*/ 	.dword	__unnamed_2
	.align		8
        /*0018*/ 	.dword	_ZN40_INTERNAL_8703dbdb_4_k_cu_fe358179_364934cuda3std3__45__cpo5beginE
	.align		8
        /*0020*/ 	.dword	_ZN40_INTERNAL_8703dbdb_4_k_cu_fe358179_364934cuda3std3__45__cpo3endE
	.align		8
        /*0028*/ 	.dword	_ZN40_INTERNAL_8703dbdb_4_k_cu_fe358179_364934cuda3std3__45__cpo6cbeginE
	.align		8
        /*0030*/ 	.dword	_ZN40_INTERNAL_8703dbdb_4_k_cu_fe358179_364934cuda3std3__45__cpo4cendE
	.align		8
        /*0038*/ 	.dword	_ZN40_INTERNAL_8703dbdb_4_k_cu_fe358179_364934cuda3std3__442_GLOBAL__N__8703dbdb_4_k_cu_fe358179_364936ignoreE
	.align		8
        /*0040*/ 	.dword	_ZN40_INTERNAL_8703dbdb_4_k_cu_fe358179_364934cuda3std3__419piecewise_constructE
	.align		8
        /*0048*/ 	.dword	_ZN40_INTERNAL_8703dbdb_4_k_cu_fe358179_364934cuda3std3__48in_placeE
	.align		8
        /*0050*/ 	.dword	_ZN40_INTERNAL_8703dbdb_4_k_cu_fe358179_364934cuda3std6ranges3__45__cpo4swapE
	.align		8
        /*0058*/ 	.dword	_ZN40_INTERNAL_8703dbdb_4_k_cu_fe358179_364934cuda3std6ranges3__45__cpo9iter_moveE
	.align		8
        /*0060*/ 	.dword	_ZN40_INTERNAL_8703dbdb_4_k_cu_fe358179_364934cute7productE
	.align		8
        /*0068*/ 	.dword	_ZN40_INTERNAL_8703dbdb_4_k_cu_fe358179_364934cute1_E
	.align		8
        /*0070*/ 	.dword	$str$24
	.align		8
        /*0078*/ 	.dword	$str$25


//--------------------- .text._ZN7cutlass13device_kernelINS_4gemm6kernel13GemmUniversalIN4cute5tupleIJiiiiEEENS1_10collective13CollectiveMmaINS1_49MainloopSm90TmaGmmaRmemAWarpSpecializedMixedInputILi7ENS5_IJNS4_1CILi1EEESB_SB_EEENS1_35KernelTmaWarpSpecializedCooperativeEEENS5_IJNSA_ILi128EEENSA_ILi64EEESF_EEENS5_IJNS_12float_e4m3_tEEEENS5_IJlSB_lEEENS_10bfloat16_tESK_NS4_8TiledMMAINS4_8MMA_AtomIJNS4_4SM904GMMA27MMA_64x64x16_F32BF16BF16_RSILNSP_5MajorE0ELSR_0ELNSP_7ScaleInE1ELSS_1EEEEEENS4_6LayoutINS5_IJNSA_ILi2EEESB_SB_EEENS5_IJSB_NSA_ILi0EEESY_EEEEENS5_IJNS4_10UnderscoreES11_S11_EEEEENS4_13SM90_TMA_LOADENS4_14ComposedLayoutINS4_7SwizzleILi3ELi4ELi3EEENS4_18smem_ptr_flag_bitsILi8EEENSV_INS5_IJNSA_ILi8EEESF_EEENS5_IJSF_SB_EEEEEEENS4_9Copy_AtomIJNS4_39AutoVectorizingCopyWithAssumedAlignmentILi128EEESI_EEENS4_8identityES14_NS15_IS17_NS18_ILi16EEENSV_INS5_IJS1A_SG_EEENS5_IJSG_SB_EEEEEEEvS1J_EENS_8epilogue10collective6detail29Sm90TmaWarpSpecializedAdapterINS1R_15DefaultEpilogueISI_SK_SK_NS1Q_6thread17LinearCombinationISI_Li1EffLNS1V_9ScaleType4KindE0ELNS_15FloatRoundStyleE2ESI_EENS1_15EpilogueDefaultEEEEEvvEEEEvNT_6ParamsE --------------------------
	.section	.text._ZN7cutlass13device_kernelINS_4gemm6kernel13GemmUniversalIN4cute5tupleIJiiiiEEENS1_10collective13CollectiveMmaINS1_49MainloopSm90TmaGmmaRmemAWarpSpecializedMixedInputILi7ENS5_IJNS4_1CILi1EEESB_SB_EEENS1_35KernelTmaWarpSpecializedCooperativeEEENS5_IJNSA_ILi128EEENSA_ILi64EEESF_EEENS5_IJNS_12float_e4m3_tEEEENS5_IJlSB_lEEENS_10bfloat16_tESK_NS4_8TiledMMAINS4_8MMA_AtomIJNS4_4SM904GMMA27MMA_64x64x16_F32BF16BF16_RSILNSP_5MajorE0ELSR_0ELNSP_7ScaleInE1ELSS_1EEEEEENS4_6LayoutINS5_IJNSA_ILi2EEESB_SB_EEENS5_IJSB_NSA_ILi0EEESY_EEEEENS5_IJNS4_10UnderscoreES11_S11_EEEEENS4_13SM90_TMA_LOADENS4_14ComposedLayoutINS4_7SwizzleILi3ELi4ELi3EEENS4_18smem_ptr_flag_bitsILi8EEENSV_INS5_IJNSA_ILi8EEESF_EEENS5_IJSF_SB_EEEEEEENS4_9Copy_AtomIJNS4_39AutoVectorizingCopyWithAssumedAlignmentILi128EEESI_EEENS4_8identityES14_NS15_IS17_NS18_ILi16EEENSV_INS5_IJS1A_SG_EEENS5_IJSG_SB_EEEEEEEvS1J_EENS_8epilogue10collective6detail29Sm90TmaWarpSpecializedAdapterINS1R_15DefaultEpilogueISI_SK_SK_NS1Q_6thread17LinearCombinationISI_Li1EffLNS1V_9ScaleType4KindE0ELNS_15FloatRoundStyleE2ESI_EENS1_15EpilogueDefaultEEEEEvvEEEEvNT_6ParamsE,"ax",@progbits
	.align	128
.text._ZN7cutlass13device_kernelINS_4gemm6kernel13GemmUniversalIN4cute5tupleIJiiiiEEENS1_10collective13CollectiveMmaINS1_49MainloopSm90TmaGmmaRmemAWarpSpecializedMixedInputILi7ENS5_IJNS4_1CILi1EEESB_SB_EEENS1_35KernelTmaWarpSpecializedCooperativeEEENS5_IJNSA_ILi128EEENSA_ILi64EEESF_EEENS5_IJNS_12float_e4m3_tEEEENS5_IJlSB_lEEENS_10bfloat16_tESK_NS4_8TiledMMAINS4_8MMA_AtomIJNS4_4SM904GMMA27MMA_64x64x16_F32BF16BF16_RSILNSP_5MajorE0ELSR_0ELNSP_7ScaleInE1ELSS_1EEEEEENS4_6LayoutINS5_IJNSA_ILi2EEESB_SB_EEENS5_IJSB_NSA_ILi0EEESY_EEEEENS5_IJNS4_10UnderscoreES11_S11_EEEEENS4_13SM90_TMA_LOADENS4_14ComposedLayoutINS4_7SwizzleILi3ELi4ELi3EEENS4_18smem_ptr_flag_bitsILi8EEENSV_INS5_IJNSA_ILi8EEESF_EEENS5_IJSF_SB_EEEEEEENS4_9Copy_AtomIJNS4_39AutoVectorizingCopyWithAssumedAlignmentILi128EEESI_EEENS4_8identityES14_NS15_IS17_NS18_ILi16EEENSV_INS5_IJS1A_SG_EEENS5_IJSG_SB_EEEEEEEvS1J_EENS_8epilogue10collective6detail29Sm90TmaWarpSpecializedAdapterINS1R_15DefaultEpilogueISI_SK_SK_NS1Q_6thread17LinearCombinationISI_Li1EffLNS1V_9ScaleType4KindE0ELNS_15FloatRoundStyleE2ESI_EENS1_15EpilogueDefaultEEEEEvvEEEEvNT_6ParamsE:
        .type           _ZN7cutlass13device_kernelINS_4gemm6kernel13GemmUniversalIN4cute5tupleIJiiiiEEENS1_10collective13CollectiveMmaINS1_49MainloopSm90TmaGmmaRmemAWarpSpecializedMixedInputILi7ENS5_IJNS4_1CILi1EEESB_SB_EEENS1_35KernelTmaWarpSpecializedCooperativeEEENS5_IJNSA_ILi128EEENSA_ILi64EEESF_EEENS5_IJNS_12float_e4m3_tEEEENS5_IJlSB_lEEENS_10bfloat16_tESK_NS4_8TiledMMAINS4_8MMA_AtomIJNS4_4SM904GMMA27MMA_64x64x16_F32BF16BF16_RSILNSP_5MajorE0ELSR_0ELNSP_7ScaleInE1ELSS_1EEEEEENS4_6LayoutINS5_IJNSA_ILi2EEESB_SB_EEENS5_IJSB_NSA_ILi0EEESY_EEEEENS5_IJNS4_10UnderscoreES11_S11_EEEEENS4_13SM90_TMA_LOADENS4_14ComposedLayoutINS4_7SwizzleILi3ELi4ELi3EEENS4_18smem_ptr_flag_bitsILi8EEENSV_INS5_IJNSA_ILi8EEESF_EEENS5_IJSF_SB_EEEEEEENS4_9Copy_AtomIJNS4_39AutoVectorizingCopyWithAssumedAlignmentILi128EEESI_EEENS4_8identityES14_NS15_IS17_NS18_ILi16EEENSV_INS5_IJS1A_SG_EEENS5_IJSG_SB_EEEEEEEvS1J_EENS_8epilogue10collective6detail29Sm90TmaWarpSpecializedAdapterINS1R_15DefaultEpilogueISI_SK_SK_NS1Q_6thread17LinearCombinationISI_Li1EffLNS1V_9ScaleType4KindE0ELNS_15FloatRoundStyleE2ESI_EENS1_15EpilogueDefaultEEEEEvvEEEEvNT_6ParamsE,@function
        .size           _ZN7cutlass13device_kernelINS_4gemm6kernel13GemmUniversalIN4cute5tupleIJiiiiEEENS1_10collective13CollectiveMmaINS1_49MainloopSm90TmaGmmaRmemAWarpSpecializedMixedInputILi7ENS5_IJNS4_1CILi1EEESB_SB_EEENS1_35KernelTmaWarpSpecializedCooperativeEEENS5_IJNSA_ILi128EEENSA_ILi64EEESF_EEENS5_IJNS_12float_e4m3_tEEEENS5_IJlSB_lEEENS_10bfloat16_tESK_NS4_8TiledMMAINS4_8MMA_AtomIJNS4_4SM904GMMA27MMA_64x64x16_F32BF16BF16_RSILNSP_5MajorE0ELSR_0ELNSP_7ScaleInE1ELSS_1EEEEEENS4_6LayoutINS5_IJNSA_ILi2EEESB_SB_EEENS5_IJSB_NSA_ILi0EEESY_EEEEENS5_IJNS4_10UnderscoreES11_S11_EEEEENS4_13SM90_TMA_LOADENS4_14ComposedLayoutINS4_7SwizzleILi3ELi4ELi3EEENS4_18smem_ptr_flag_bitsILi8EEENSV_INS5_IJNSA_ILi8EEESF_EEENS5_IJSF_SB_EEEEEEENS4_9Copy_AtomIJNS4_39AutoVectorizingCopyWithAssumedAlignmentILi128EEESI_EEENS4_8identityES14_NS15_IS17_NS18_ILi16EEENSV_INS5_IJS1A_SG_EEENS5_IJSG_SB_EEEEEEEvS1J_EENS_8epilogue10collective6detail29Sm90TmaWarpSpecializedAdapterINS1R_15DefaultEpilogueISI_SK_SK_NS1Q_6thread17LinearCombinationISI_Li1EffLNS1V_9ScaleType4KindE0ELNS_15FloatRoundStyleE2ESI_EENS1_15EpilogueDefaultEEEEEvvEEEEvNT_6ParamsE,(.L_x_156 - _ZN7cutlass13device_kernelINS_4gemm6kernel13GemmUniversalIN4cute5tupleIJiiiiEEENS1_10collective13CollectiveMmaINS1_49MainloopSm90TmaGmmaRmemAWarpSpecializedMixedInputILi7ENS5_IJNS4_1CILi1EEESB_SB_EEENS1_35KernelTmaWarpSpecializedCooperativeEEENS5_IJNSA_ILi128EEENSA_ILi64EEESF_EEENS5_IJNS_12float_e4m3_tEEEENS5_IJlSB_lEEENS_10bfloat16_tESK_NS4_8TiledMMAINS4_8MMA_AtomIJNS4_4SM904GMMA27MMA_64x64x16_F32BF16BF16_RSILNSP_5MajorE0ELSR_0ELNSP_7ScaleInE1ELSS_1EEEEEENS4_6LayoutINS5_IJNSA_ILi2EEESB_SB_EEENS5_IJSB_NSA_ILi0EEESY_EEEEENS5_IJNS4_10UnderscoreES11_S11_EEEEENS4_13SM90_TMA_LOADENS4_14ComposedLayoutINS4_7SwizzleILi3ELi4ELi3EEENS4_18smem_ptr_flag_bitsILi8EEENSV_INS5_IJNSA_ILi8EEESF_EEENS5_IJSF_SB_EEEEEEENS4_9Copy_AtomIJNS4_39AutoVectorizingCopyWithAssumedAlignmentILi128EEESI_EEENS4_8identityES14_NS15_IS17_NS18_ILi16EEENSV_INS5_IJS1A_SG_EEENS5_IJSG_SB_EEEEEEEvS1J_EENS_8epilogue10collective6detail29Sm90TmaWarpSpecializedAdapterINS1R_15DefaultEpilogueISI_SK_SK_NS1Q_6thread17LinearCombinationISI_Li1EffLNS1V_9ScaleType4KindE0ELNS_15FloatRoundStyleE2ESI_EENS1_15EpilogueDefaultEEEEEvvEEEEvNT_6ParamsE)
        .other          _ZN7cutlass13device_kernelINS_4gemm6kernel13GemmUniversalIN4cute5tupleIJiiiiEEENS1_10collective13CollectiveMmaINS1_49MainloopSm90TmaGmmaRmemAWarpSpecializedMixedInputILi7ENS5_IJNS4_1CILi1EEESB_SB_EEENS1_35KernelTmaWarpSpecializedCooperativeEEENS5_IJNSA_ILi128EEENSA_ILi64EEESF_EEENS5_IJNS_12float_e4m3_tEEEENS5_IJlSB_lEEENS_10bfloat16_tESK_NS4_8TiledMMAINS4_8MMA_AtomIJNS4_4SM904GMMA27MMA_64x64x16_F32BF16BF16_RSILNSP_5MajorE0ELSR_0ELNSP_7ScaleInE1ELSS_1EEEEEENS4_6LayoutINS5_IJNSA_ILi2EEESB_SB_EEENS5_IJSB_NSA_ILi0EEESY_EEEEENS5_IJNS4_10UnderscoreES11_S11_EEEEENS4_13SM90_TMA_LOADENS4_14ComposedLayoutINS4_7SwizzleILi3ELi4ELi3EEENS4_18smem_ptr_flag_bitsILi8EEENSV_INS5_IJNSA_ILi8EEESF_EEENS5_IJSF_SB_EEEEEEENS4_9Copy_AtomIJNS4_39AutoVectorizingCopyWithAssumedAlignmentILi128EEESI_EEENS4_8identityES14_NS15_IS17_NS18_ILi16EEENSV_INS5_IJS1A_SG_EEENS5_IJSG_SB_EEEEEEEvS1J_EENS_8epilogue10collective6detail29Sm90TmaWarpSpecializedAdapterINS1R_15DefaultEpilogueISI_SK_SK_NS1Q_6thread17LinearCombinationISI_Li1EffLNS1V_9ScaleType4KindE0ELNS_15FloatRoundStyleE2ESI_EENS1_15EpilogueDefaultEEEEEvvEEEEvNT_6ParamsE,@"STO_CUDA_ENTRY STV_DEFAULT"
_ZN7cutlass13device_kernelINS_4gemm6kernel13GemmUniversalIN4cute5tupleIJiiiiEEENS1_10collective13CollectiveMmaINS1_49MainloopSm90TmaGmmaRmemAWarpSpecializedMixedInputILi7ENS5_IJNS4_1CILi1EEESB_SB_EEENS1_35KernelTmaWarpSpecializedCooperativeEEENS5_IJNSA_ILi128EEENSA_ILi64EEESF_EEENS5_IJNS_12float_e4m3_tEEEENS5_IJlSB_lEEENS_10bfloat16_tESK_NS4_8TiledMMAINS4_8MMA_AtomIJNS4_4SM904GMMA27MMA_64x64x16_F32BF16BF16_RSILNSP_5MajorE0ELSR_0ELNSP_7ScaleInE1ELSS_1EEEEEENS4_6LayoutINS5_IJNSA_ILi2EEESB_SB_EEENS5_IJSB_NSA_ILi0EEESY_EEEEENS5_IJNS4_10UnderscoreES11_S11_EEEEENS4_13SM90_TMA_LOADENS4_14ComposedLayoutINS4_7SwizzleILi3ELi4ELi3EEENS4_18smem_ptr_flag_bitsILi8EEENSV_INS5_IJNSA_ILi8EEESF_EEENS5_IJSF_SB_EEEEEEENS4_9Copy_AtomIJNS4_39AutoVectorizingCopyWithAssumedAlignmentILi128EEESI_EEENS4_8identityES14_NS15_IS17_NS18_ILi16EEENSV_INS5_IJS1A_SG_EEENS5_IJSG_SB_EEEEEEEvS1J_EENS_8epilogue10collective6detail29Sm90TmaWarpSpecializedAdapterINS1R_15DefaultEpilogueISI_SK_SK_NS1Q_6thread17LinearCombinationISI_Li1EffLNS1V_9ScaleType4KindE0ELNS_15FloatRoundStyleE2ESI_EENS1_15EpilogueDefaultEEEEEvvEEEEvNT_6ParamsE:
[----:B------:R-:W0:Y:S01]  /*0000*/  LDC R1, c[0x0][0x28] ;  /* 0x00000a00ff017b82 */ /* 0x000e220000000800 */
[----:B------:R-:W1:Y:S01]  /*0010*/  S2R R0, SR_TID.X ;  /* 0x0000000000007919 */ /* 0x000e620000002100 */
[----:B------:R-:W-:Y:S01]  /*0020*/  ELECT P0, URZ, PT ;  /* 0x00000000003f782f */ /* 0x000fe20003800000 */
[----:B------:R-:W-:Y:S01]  /*0030*/  BSSY B0, `(.L_x_0) ;  /* 0x000000f000007945 */ /* 0x000fe20003800000 */
[--C-:B-1----:R-:W-:Y:S02]  /*0040*/  SHF.R.U32.HI R3, RZ, 0x5, R0.reuse ;  /* 0x00000005ff037819 */ /* 0x102fe40000011600 */
[----:B------:R-:W-:-:S03]  /*0050*/  SHF.R.U32.HI R7, RZ, 0x7, R0 ;  /* 0x00000007ff077819 */ /* 0x000fc60000011600 */
[----:B------:R-:W1:Y:S04]  /*0060*/  SHFL.IDX PT, R5, R3, RZ, 0x1f ;  /* 0x00001fff03057589 */ /* 0x000e6800000e0000 */
[----:B------:R2:W3:Y:S01]  /*0070*/  SHFL.IDX PT, R11, R7, RZ, 0x1f ;  /* 0x00001fff070b7589 */ /* 0x0004e200000e0000 */
[----:B-1----:R-:W-:-:S13]  /*0080*/  ISETP.NE.OR P0, PT, R5, RZ, !P0 ;  /* 0x000000ff0500720c */ /* 0x002fda0004705670 */
[----:B0-23--:R-:W-:Y:S05]  /*0090*/  @P0 BRA `(.L_x_1) ;  /* 0x0000000000200947 */ /* 0x00dfea0003800000 */
[----:B------:R-:W-:Y:S02]  /*00a0*/  ULDC.64 UR4, c[0x0][0x198] ;  /* 0x0000660000047ab9 */ /* 0x000fe40000000a00 */
[----:B------:R-:W-:Y:S02]  /*00b0*/  UIADD3 UR6, UP0, UR4, 0xf0, URZ ;  /* 0x000000f004067890 */ /* 0x000fe4000ff1e03f */
[----:B------:R-:W-:Y:S02]  /*00c0*/  UIADD3 UR4, UP1, UR4, 0x1f0, URZ ;  /* 0x000001f004047890 */ /* 0x000fe4000ff3e03f */
[----:B------:R-:W-:Y:S02]  /*00d0*/  UIADD3.X UR7, URZ, UR5, URZ, UP0, !UPT ;  /* 0x000000053f077290 */ /* 0x000fe400087fe43f */
[----:B------:R-:W-:-:S07]  /*00e0*/  UIADD3.X UR5, URZ, UR5, URZ, UP1, !UPT ;  /* 0x000000053f057290 */ /* 0x000fce0008ffe43f */
[----:B------:R0:W-:Y:S02]  /*00f0*/  UTMACCTL.PF [UR6] ;  /* 0x00000000060079b9 */ /* 0x0001e40008040000 */
[----:B------:R0:W-:Y:S02]  /*0100*/  UTMACCTL.PF [UR4] ;  /* 0x00000000040079b9 */ /* 0x0001e40008040000 */
[----:B0-----:R-:W-:Y:S01]  /*0110*/  NOP ;  /* 0x0000000000007918 */ /* 0x001fe20000000000 */
.L_x_1:
[----:B------:R-:W-:Y:S05]  /*0120*/  BSYNC B0 ;  /* 0x0000000000007941 */ /* 0x000fea0003800000 */
.L_x_0:
[----:B------:R-:W0:Y:S02]  /*0130*/  SHFL.IDX PT, R2, R3, RZ, 0x1f ;  /* 0x00001fff03027589 */ /* 0x000e2400000e0000 */
[----:B0-----:R-:W-:-:S13]  /*0140*/  ISETP.NE.AND P0, PT, R2, RZ, PT ;  /* 0x000000ff0200720c */ /* 0x001fda0003f05270 */
[----:B------:R-:W-:Y:S05]  /*0150*/  @P0 BRA `(.L_x_2) ;  /* 0x0000000000700947 */ /* 0x000fea0003800000 */
[----:B------:R-:W0:Y:S01]  /*0160*/  S2UR UR8, SR_CgaCtaId ;  /* 0x00000000000879c3 */ /* 0x000e220000008800 */
[----:B------:R-:W-:Y:S01]  /*0170*/  UMOV UR4, 0x400 ;  /* 0x0000040000047882 */ /* 0x000fe20000000000 */
[----:B------:R-:W-:Y:S01]  /*0180*/  UMOV UR5, 0x1 ;  /* 0x0000000100057882 */ /* 0x000fe20000000000 */
[----:B------:R-:W-:Y:S01]  /*0190*/  UMOV UR6, 0x100 ;  /* 0x0000010000067882 */ /* 0x000fe20000000000 */
[----:B------:R-:W-:Y:S01]  /*01a0*/  ELECT P0, URZ, PT ;  /* 0x00000000003f782f */ /* 0x000fe20003800000 */
[----:B------:R-:W-:-:S04]  /*01b0*/  UIADD3 UR6, -UR6, 0x100000, URZ ;  /* 0x0010000006067890 */ /* 0x000fc8000fffe13f */
[----:B------:R-:W-:Y:S02]  /*01c0*/  USHF.L.U32 UR7, UR6, 0xb, URZ ;  /* 0x0000000b06077899 */ /* 0x000fe4000800063f */
[----:B------:R-:W-:Y:S02]  /*01d0*/  USHF.L.U32 UR6, UR6, 0x1, URZ ;  /* 0x0000000106067899 */ /* 0x000fe4000800063f */
[----:B0-----:R-:W-:Y:S02]  /*01e0*/  ULEA UR8, UR8, UR4, 0x18 ;  /* 0x0000000408087291 */ /* 0x001fe4000f8ec03f */
[----:B------:R-:W-:-:S04]  /*01f0*/  UIADD3 UR4, -UR5, 0x100000, URZ ;  /* 0x0010000005047890 */ /* 0x000fc8000fffe13f */
[----:B------:R-:W-:Y:S02]  /*0200*/  USHF.L.U32 UR5, UR4, 0xb, URZ ;  /* 0x0000000b04057899 */ /* 0x000fe4000800063f */
[----:B------:R-:W-:Y:S01]  /*0210*/  USHF.L.U32 UR4, UR4, 0x1, URZ ;  /* 0x0000000104047899 */ /* 0x000fe2000800063f */
[----:B------:R-:W0:Y:S11]  /*0220*/  FENCE.VIEW.ASYNC.S ;  /* 0x00000000000073c6 */ /* 0x000e360000000000 */
[----:B0-----:R0:W1:Y:S01]  /*0230*/  SYNCS.EXCH.64 URZ, [UR8], UR4 ;  /* 0x00000004083f75b2 */ /* 0x0010620008000100 */
[----:B------:R0:W2:Y:S01]  /*0240*/  SYNCS.EXCH.64 URZ, [UR8+0x38], UR6 ;  /* 0x00003806083f75b2 */ /* 0x0000a20008000100 */
[----:B------:R0:W3:Y:S01]  /*0250*/  SYNCS.EXCH.64 URZ, [UR8+0x8], UR4 ;  /* 0x00000804083f75b2 */ /* 0x0000e20008000100 */
[----:B------:R0:W4:Y:S01]  /*0260*/  SYNCS.EXCH.64 URZ, [UR8+0x40], UR6 ;  /* 0x00004006083f75b2 */ /* 0x0001220008000100 */
[----:B------:R0:W0:Y:S01]  /*0270*/  SYNCS.EXCH.64 URZ, [UR8+0x10], UR4 ;  /* 0x00001004083f75b2 */ /* 0x0000220008000100 */
        /* <DEDUP_REMOVED lines=9> */
[----:B------:R-:W-:Y:S01]  /*0310*/  NOP ;  /* 0x0000000000007918 */ /* 0x000fe20000000000 */
.L_x_2:
[----:B------:R-:W5:Y:S01]  /*0320*/  SHFL.IDX PT, R3, R3, RZ, 0x1f ;  /* 0x00001fff03037589 */ /* 0x000f6200000e0000 */
[----:B------:R-:W-:Y:S01]  /*0330*/  ELECT P0, URZ, PT ;  /* 0x00000000003f782f */ /* 0x000fe20003800000 */
[----:B------:R-:W1:Y:S01]  /*0340*/  LDC R2, c[0x0][0x85c] ;  /* 0x00021700ff027b82 */ /* 0x000e620000000800 */
[----:B------:R-:W-:Y:S01]  /*0350*/  SHF.R.S32.HI R8, RZ, 0x1f, R5 ;  /* 0x0000001fff087819 */ /* 0x000fe20000011405 */
[----:B------:R-:W2:Y:S01]  /*0360*/  S2R R6, SR_CTAID.Y ;  /* 0x0000000000067919 */ /* 0x000ea20000002600 */
[----:B0-----:R-:W-:Y:S01]  /*0370*/  UMOV UR4, 0x20 ;  /* 0x0000002000047882 */ /* 0x001fe20000000000 */
[----:B------:R-:W-:Y:S01]  /*0380*/  NOP ;  /* 0x0000000000007918 */ /* 0x000fe20000000000 */
[----:B------:R-:W-:Y:S01]  /*0390*/  ISETP.NE.AND P2, PT, R11, RZ, PT ;  /* 0x000000ff0b00720c */ /* 0x000fe20003f45270 */
[----:B------:R-:W0:Y:S01]  /*03a0*/  S2R R4, SR_CTAID.X ;  /* 0x0000000000047919 */ /* 0x000e220000002500 */
[----:B------:R-:W-:Y:S01]  /*03b0*/  NOP ;  /* 0x0000000000007918 */ /* 0x000fe20000000000 */
[----:B------:R-:W-:-:S02]  /*03c0*/  LOP3.LUT R31, R0, 0x7f, RZ, 0xc0, !PT ;  /* 0x0000007f001f7812 */ /* 0x000fc400078ec0ff */
[----:B-----5:R-:W-:Y:S02]  /*03d0*/  ISETP.NE.OR P0, PT, R3, RZ, !P0 ;  /* 0x000000ff0300720c */ /* 0x020fe40004705670 */
[----:B-1----:R-:W-:-:S04]  /*03e0*/  ISETP.NE.AND P3, PT, R2, 0x1, PT ;  /* 0x000000010200780c */ /* 0x002fc80003f65270 */
[----:B------:R-:W-:Y:S02]  /*03f0*/  P2R R3, PR, RZ, 0x8 ;  /* 0x00000008ff037803 */ /* 0x000fe40000000000 */
[----:B------:R-:W-:-:S04]  /*0400*/  LEA.HI R3, R8, R5, RZ, 0x2 ;  /* 0x0000000508037211 */ /* 0x000fc800078f10ff */
[----:B------:R-:W-:Y:S01]  /*0410*/  LOP3.LUT R10, R3, 0xfffffffc, RZ, 0xc0, !PT ;  /* 0xfffffffc030a7812 */ /* 0x000fe200078ec0ff */
[----:B------:R-:W-:Y:S01]  /*0420*/  VOTEU.ALL UP0, P0 ;  /* 0x00000000003f7886 */ /* 0x000fe20000000000 */
[----:B------:R-:W-:Y:S01]  /*0430*/  VOTEU.ALL UP1, P0 ;  /* 0x00000000003f7886 */ /* 0x000fe20000020000 */
[----:B------:R-:W0:Y:S01]  /*0440*/  @P3 LDC R17, c[0x0][0x10] ;  /* 0x00000400ff113b82 */ /* 0x000e220000000800 */
[----:B--2---:R-:W-:Y:S02]  /*0450*/  @P3 IMAD.MOV.U32 R8, RZ, RZ, R6 ;  /* 0x000000ffff083224 */ /* 0x004fe400078e0006 */
[----:B------:R-:W-:Y:S01]  /*0460*/  @!UP0 UMOV UR6, 0x400 ;  /* 0x0000040000068882 */ /* 0x000fe20000000000 */
[----:B------:R-:W-:-:S04]  /*0470*/  @!UP0 UIADD3 UR4, -UR4, 0x100000, URZ ;  /* 0x0010000004048890 */ /* 0x000fc8000fffe13f */
[----:B------:R-:W-:Y:S02]  /*0480*/  @!UP0 USHF.L.U32 UR5, UR4, 0xb, URZ ;  /* 0x0000000b04058899 */ /* 0x000fe4000800063f */
[----:B------:R-:W-:Y:S01]  /*0490*/  @!UP0 USHF.L.U32 UR4, UR4, 0x1, URZ ;  /* 0x0000000104048899 */ /* 0x000fe2000800063f */
[----:B------:R-:W-:Y:S02]  /*04a0*/  IMAD.IADD R3, R5, 0x1, -R10 ;  /* 0x0000000105037824 */ /* 0x000fe400078e0a0a */
[----:B------:R-:W-:Y:S01]  /*04b0*/  @P3 IMAD.MOV.U32 R9, RZ, RZ, RZ ;  /* 0x000000ffff093224 */ /* 0x000fe200078e00ff */
[----:B------:R-:W1:Y:S01]  /*04c0*/  @!UP0 S2UR UR7, SR_CgaCtaId ;  /* 0x00000000000789c3 */ /* 0x000e620000008800 */
[----:B------:R-:W-:Y:S01]  /*04d0*/  IMAD.MOV.U32 R5, RZ, RZ, RZ ;  /* 0x000000ffff057224 */ /* 0x000fe200078e00ff */
[----:B------:R-:W-:-:S06]  /*04e0*/  ISETP.NE.AND P1, PT, R3, 0x3, PT ;  /* 0x000000030300780c */ /* 0x000fcc0003f25270 */
[----:B------:R-:W2:Y:S01]  /*04f0*/  @!P3 LDC R13, c[0x0][0xc] ;  /* 0x00000300ff0dbb82 */ /* 0x000ea20000000800 */
[----:B0-----:R-:W-:Y:S01]  /*0500*/  @P3 IMAD.WIDE.U32 R16, R4, R17, R8 ;  /* 0x0000001104103225 */ /* 0x001fe200078e0008 */
[----:B-1----:R-:W-:Y:S01]  /*0510*/  @!UP0 ULEA UR8, UR7, UR6, 0x18 ;  /* 0x0000000607088291 */ /* 0x002fe2000f8ec03f */
[----:B------:R-:W-:Y:S02]  /*0520*/  VOTEU.ALL UP0, P0 ;  /* 0x00000000003f7886 */ /* 0x000fe40000000000 */
[----:B------:R-:W-:Y:S01]  /*0530*/  ULDC UR6, c[0x0][0xc] ;  /* 0x0000030000067ab9 */ /* 0x000fe20000000800 */
[----:B------:R-:W-:Y:S01]  /*0540*/  ISETP.EQ.OR P0, PT, R3, RZ, !P1 ;  /* 0x000000ff0300720c */ /* 0x000fe20004f02670 */
[----:B------:R-:W-:-:S03]  /*0550*/  ULDC UR7, c[0x0][0x10] ;  /* 0x0000040000077ab9 */ /* 0x000fc60000000800 */
[C---:B------:R-:W-:Y:S01]  /*0560*/  ISETP.EQ.AND P0, PT, R11.reuse, RZ, P0 ;  /* 0x000000ff0b00720c */ /* 0x040fe20000702270 */
[----:B------:R-:W-:Y:S02]  /*0570*/  VIADD R11, R11, 0xffffffff ;  /* 0xffffffff0b0b7836 */ /* 0x000fe40000000000 */
[----:B--2---:R-:W-:Y:S01]  /*0580*/  @!P3 IMAD.WIDE.U32 R8, R13, R6, R4 ;  /* 0x000000060d08b225 */ /* 0x004fe200078e0004 */
[----:B------:R-:W0:Y:S02]  /*0590*/  FENCE.VIEW.ASYNC.S ;  /* 0x00000000000073c6 */ /* 0x000e240000000000 */
[----:B0-----:R-:W3:Y:S01]  /*05a0*/  @!UP0 SYNCS.EXCH.64 URZ, [UR8+0x80], UR4 ;  /* 0x00008004083f85b2 */ /* 0x001ee20008000100 */
[----:B------:R-:W-:Y:S01]  /*05b0*/  SEL R18, RZ, 0x1, !P0 ;  /* 0x00000001ff127807 */ /* 0x000fe20004000000 */
[----:B------:R-:W-:Y:S01]  /*05c0*/  @P3 IMAD.MOV.U32 R13, RZ, RZ, RZ ;  /* 0x000000ffff0d3224 */ /* 0x000fe200078e00ff */
[----:B------:R-:W-:Y:S01]  /*05d0*/  ISETP.GE.U32.AND P1, PT, R11, 0x2, PT ;  /* 0x000000020b00780c */ /* 0x000fe20003f26070 */
[----:B------:R-:W-:-:S02]  /*05e0*/  @!P3 IMAD.MOV.U32 R16, RZ, RZ, R8 ;  /* 0x000000ffff10b224 */ /* 0x000fc400078e0008 */
[----:B------:R-:W-:Y:S01]  /*05f0*/  @P3 IMAD.IADD R17, R17, 0x1, R13 ;  /* 0x0000000111113824 */ /* 0x000fe200078e020d */
[----:B------:R-:W-:Y:S01]  /*0600*/  SEL R18, R18, 0x2, P1 ;  /* 0x0000000212127807 */ /* 0x000fe20000800000 */
[----:B------:R-:W-:Y:S01]  /*0610*/  @!P3 IMAD.MOV.U32 R17, RZ, RZ, R9 ;  /* 0x000000ffff11b224 */ /* 0x000fe200078e0009 */
[----:B------:R0:W3:Y:S01]  /*0620*/  @!UP1 SYNCS.EXCH.64 URZ, [UR8+0x88], UR4 ;  /* 0x00008804083f95b2 */ /* 0x0000e20008000100 */
[----:B------:R-:W-:Y:S01]  /*0630*/  NOP ;  /* 0x0000000000007918 */ /* 0x000fe20000000000 */
[----:B0-----:R-:W-:-:S03]  /*0640*/  UIMAD.WIDE.U32 UR4, UR6, UR7, URZ ;  /* 0x00000007060472a5 */ /* 0x001fc6000f8e003f */
[----:B------:R-:W-:Y:S02]  /*0650*/  ULDC UR6, c[0x0][0x14] ;  /* 0x0000050000067ab9 */ /* 0x000fe40000000800 */
[----:B------:R-:W-:Y:S02]  /*0660*/  UIMAD.WIDE.U32 UR38, UR4, UR6, URZ ;  /* 0x00000006042672a5 */ /* 0x000fe4000f8e003f */
[----:B------:R-:W-:-:S04]  /*0670*/  UIMAD UR42, UR5, UR6, URZ ;  /* 0x00000006052a72a4 */ /* 0x000fc8000f8e023f */
[----:B------:R-:W-:Y:S01]  /*0680*/  UIADD3 UR42, UR39, UR42, URZ ;  /* 0x0000002a272a7290 */ /* 0x000fe2000fffe03f */
[----:B---34-:R-:W-:Y:S06]  /*0690*/  BAR.SYNC.DEFER_BLOCKING 0x0 ;  /* 0x0000000000007b1d */ /* 0x018fec0000010000 */
[----:B------:R-:W-:Y:S05]  /*06a0*/  @!P2 BRA `(.L_x_3) ;  /* 0x0000006c00e4a947 */ /* 0x000fea0003800000 */
[----:B------:R-:W-:-:S13]  /*06b0*/  ISETP.GT.U32.AND P0, PT, R11, 0x1, PT ;  /* 0x000000010b00780c */ /* 0x000fda0003f04070 */
[----:B------:R-:W-:Y:S05]  /*06c0*/  @P0 EXIT ;  /* 0x000000000000094d */ /* 0x000fea0003800000 */
[----:B------:R-:W-:Y:S01]  /*06d0*/  ULDC.64 UR4, c[0x0][0x850] ;  /* 0x0002140000047ab9 */ /* 0x000fe20000000a00 */
[----:B------:R-:W-:Y:S01]  /*06e0*/  PRMT R3, RZ, 0x7610, R3 ;  /* 0x00007610ff037816 */ /* 0x000fe20000000003 */
[----:B------:R-:W-:Y:S01]  /*06f0*/  IMAD.MOV.U32 R23, RZ, RZ, -0x1 ;  /* 0xffffffffff177424 */ /* 0x000fe200078e00ff */
[----:B------:R-:W-:Y:S01]  /*0700*/  ISETP.GE.U32.AND P0, PT, R16, UR4, PT ;  /* 0x0000000410007c0c */ /* 0x000fe2000bf06070 */
[----:B------:R-:W-:Y:S02]  /*0710*/  IMAD.MOV.U32 R58, RZ, RZ, -0x1 ;  /* 0xffffffffff3a7424 */ /* 0x000fe400078e00ff */
[----:B------:R-:W-:Y:S01]  /*0720*/  IMAD.MOV.U32 R22, RZ, RZ, -0x1 ;  /* 0xffffffffff167424 */ /* 0x000fe200078e00ff */
[----:B------:R-:W-:-:S13]  /*0730*/  ISETP.GE.U32.AND.EX P0, PT, R17, UR5, PT, P0 ;  /* 0x0000000511007c0c */ /* 0x000fda000bf06100 */
[----:B------:R-:W-:Y:S05]  /*0740*/  @P0 BRA `(.L_x_4) ;  /* 0x0000000400580947 */ /* 0x000fea0003800000 */
[----:B------:R-:W0:Y:S01]  /*0750*/  LDC.64 R20, c[0x0][0x828] ;  /* 0x00020a00ff147b82 */ /* 0x000e220000000a00 */
[----:B------:R-:W-:Y:S02]  /*0760*/  IMAD.MOV.U32 R8, RZ, RZ, R16 ;  /* 0x000000ffff087224 */ /* 0x000fe400078e0010 */
[----:B------:R-:W-:-:S05]  /*0770*/  IMAD.MOV.U32 R9, RZ, RZ, R17 ;  /* 0x000000ffff097224 */ /* 0x000fca00078e0011 */
[----:B------:R-:W1:Y:S08]  /*0780*/  LDC R14, c[0x0][0x830] ;  /* 0x00020c00ff0e7b82 */ /* 0x000e700000000800 */
[----:B------:R-:W2:Y:S01]  /*0790*/  LDC.64 R22, c[0x0][0x820] ;  /* 0x00020800ff167b82 */ /* 0x000ea20000000a00 */
[----:B0-----:R-:W-:-:S04]  /*07a0*/  ISETP.NE.U32.AND P0, PT, R20, RZ, PT ;  /* 0x000000ff1400720c */ /* 0x001fc80003f05070 */
[----:B------:R-:W-:-:S13]  /*07b0*/  ISETP.NE.AND.EX P0, PT, R21, RZ, PT, P0 ;  /* 0x000000ff1500720c */ /* 0x000fda0003f05300 */
[----:B-12---:R-:W-:Y:S05]  /*07c0*/  @!P0 BRA `(.L_x_5) ;  /* 0x0000000000288947 */ /* 0x006fea0003800000 */
[----:B------:R-:W0:Y:S02]  /*07d0*/  LDC R3, c[0x0][0x834] ;  /* 0x00020d00ff037b82 */ /* 0x000e240000000800 */
[----:B0-----:R-:W-:-:S05]  /*07e0*/  IADD3 R3, P0, R16, R3, RZ ;  /* 0x0000000310037210 */ /* 0x001fca0007f1e0ff */
[----:B------:R-:W-:-:S04]  /*07f0*/  IMAD.X R15, RZ, RZ, R17, P0 ;  /* 0x000000ffff0f7224 */ /* 0x000fc800000e0611 */
[----:B------:R-:W-:-:S04]  /*0800*/  IMAD.WIDE.U32 R8, R15, R20, RZ ;  /* 0x000000140f087225 */ /* 0x000fc800078e00ff */
[----:B------:R-:W-:-:S04]  /*0810*/  IMAD.WIDE.U32 R10, P0, R3, R21, R8 ;  /* 0x00000015030a7225 */ /* 0x000fc80007800008 */
[----:B------:R-:W-:-:S04]  /*0820*/  IMAD.WIDE.U32 R8, R3, R20, RZ ;  /* 0x0000001403087225 */ /* 0x000fc800078e00ff */
[----:B------:R-:W-:Y:S01]  /*0830*/  IMAD.X R13, RZ, RZ, RZ, P0 ;  /* 0x000000ffff0d7224 */ /* 0x000fe200000e06ff */
[----:B------:R-:W-:Y:S01]  /*0840*/  IADD3 RZ, P0, R9, R10, RZ ;  /* 0x0000000a09ff7210 */ /* 0x000fe20007f1e0ff */
[----:B------:R-:W-:-:S04]  /*0850*/  IMAD.MOV.U32 R12, RZ, RZ, R11 ;  /* 0x000000ffff0c7224 */ /* 0x000fc800078e000b */
[----:B------:R-:W-:-:S08]  /*0860*/  IMAD.WIDE.U32.X R8, R15, R21, R12, P0 ;  /* 0x000000150f087225 */ /* 0x000fd000000e040c */
.L_x_5:
[-CC-:B------:R-:W-:Y:S01]  /*0870*/  SHF.R.U64 R28, R8, R14.reuse, R9.reuse ;  /* 0x0000000e081c7219 */ /* 0x180fe20000001209 */
[----:B------:R-:W0:Y:S01]  /*0880*/  LDC R12, c[0x0][0x818] ;  /* 0x00020600ff0c7b82 */ /* 0x000e220000000800 */
[----:B------:R-:W-:Y:S01]  /*0890*/  SHF.R.U32.HI R5, RZ, R14, R9 ;  /* 0x0000000eff057219 */ /* 0x000fe20000011609 */
[----:B------:R-:W-:Y:S01]  /*08a0*/  ULDC UR4, c[0x0][0x150] ;  /* 0x0000540000047ab9 */ /* 0x000fe20000000800 */
[----:B------:R-:W-:Y:S02]  /*08b0*/  IADD3 R11, P0, RZ, -R28, RZ ;  /* 0x8000001cff0b7210 */ /* 0x000fe40007f1e0ff */
[----:B------:R-:W-:-:S03]  /*08c0*/  I2FP.F32.U32 R3, R4 ;  /* 0x0000000400037245 */ /* 0x000fc60000201000 */
[----:B------:R-:W1:Y:S01]  /*08d0*/  LDC.64 R24, c[0x0][0x840] ;  /* 0x00021000ff187b82 */ /* 0x000e620000000a00 */
[----:B------:R-:W-:Y:S02]  /*08e0*/  IMAD.X R13, RZ, RZ, ~R5, P0 ;  /* 0x000000ffff0d7224 */ /* 0x000fe400000e0e05 */
[----:B------:R-:W-:Y:S01]  /*08f0*/  FMUL R3, R3, UR4 ;  /* 0x0000000403037c20 */ /* 0x000fe20008400000 */
[----:B------:R-:W-:Y:S01]  /*0900*/  IMAD.WIDE.U32 R8, R11, R22, R16 ;  /* 0x000000160b087225 */ /* 0x000fe200078e0010 */
[----:B------:R-:W-:-:S03]  /*0910*/  ULDC UR4, c[0x0][0x154] ;  /* 0x0000550000047ab9 */ /* 0x000fc60000000800 */
[----:B------:R-:W-:Y:S01]  /*0920*/  IMAD R10, R13, R22, RZ ;  /* 0x000000160d0a7224 */ /* 0x000fe200078e02ff */
[----:B------:R-:W2:Y:S01]  /*0930*/  LDC R5, c[0x0][0x144] ;  /* 0x00005100ff057b82 */ /* 0x000ea20000000800 */
[----:B------:R-:W3:Y:S02]  /*0940*/  F2I.U32.TRUNC.NTZ R3, R3 ;  /* 0x0000000300037305 */ /* 0x000ee4000020f000 */
[----:B------:R-:W-:-:S04]  /*0950*/  IMAD R11, R11, R23, R10 ;  /* 0x000000170b0b7224 */ /* 0x000fc800078e020a */
[----:B------:R-:W-:Y:S01]  /*0960*/  IMAD.IADD R9, R9, 0x1, R11 ;  /* 0x0000000109097824 */ /* 0x000fe200078e020b */
[----:B------:R-:W4:Y:S01]  /*0970*/  LDC R14, c[0x0][0x808] ;  /* 0x00020200ff0e7b82 */ /* 0x000f220000000800 */
[----:B------:R-:W-:-:S03]  /*0980*/  IMAD.MOV.U32 R11, RZ, RZ, -0x1 ;  /* 0xffffffffff0b7424 */ /* 0x000fc600078e00ff */
[----:B0-----:R-:W-:Y:S02]  /*0990*/  SHF.R.U64 R20, R8, R12, R9 ;  /* 0x0000000c08147219 */ /* 0x001fe40000001209 */
[----:B------:R-:W-:Y:S02]  /*09a0*/  I2FP.F32.U32 R8, R6 ;  /* 0x0000000600087245 */ /* 0x000fe40000201000 */
[----:B------:R-:W0:Y:S01]  /*09b0*/  LDC R22, c[0x0][0x858] ;  /* 0x00021600ff167b82 */ /* 0x000e220000000800 */
[----:B-1----:R-:W-:Y:S01]  /*09c0*/  ISETP.NE.U32.AND P0, PT, R24, RZ, PT ;  /* 0x000000ff1800720c */ /* 0x002fe20003f05070 */
[----:B---3--:R-:W-:Y:S01]  /*09d0*/  IMAD.MOV R10, RZ, RZ, -R3 ;  /* 0x000000ffff0a7224 */ /* 0x008fe200078e0a03 */
[----:B------:R-:W-:Y:S01]  /*09e0*/  SHF.R.U32.HI R9, RZ, R12, R9 ;  /* 0x0000000cff097219 */ /* 0x000fe20000011609 */
[----:B------:R-:W-:Y:S01]  /*09f0*/  FMUL R8, R8, UR4 ;  /* 0x0000000408087c20 */ /* 0x000fe20008400000 */
[----:B------:R-:W-:-:S03]  /*0a00*/  ISETP.NE.AND.EX P0, PT, R25, RZ, PT, P0 ;  /* 0x000000ff1900720c */ /* 0x000fc60003f05300 */
[----:B------:R-:W1:Y:S01]  /*0a10*/  LDC R15, c[0x0][0x148] ;  /* 0x00005200ff0f7b82 */ /* 0x000e620000000800 */
[----:B--2---:R-:W-:-:S07]  /*0a20*/  IMAD R3, R5, R10, R4 ;  /* 0x0000000a05037224 */ /* 0x004fce00078e0204 */
[----:B------:R-:W2:Y:S01]  /*0a30*/  LDC R21, c[0x0][0x800] ;  /* 0x00020000ff157b82 */ /* 0x000ea20000000800 */
[-CC-:B----4-:R-:W-:Y:S02]  /*0a40*/  SHF.R.U64 R30, R20, R14.reuse, R9.reuse ;  /* 0x0000000e141e7219 */ /* 0x190fe40000001209 */
[----:B------:R-:W-:Y:S01]  /*0a50*/  SHF.R.U32.HI R5, RZ, R14, R9 ;  /* 0x0000000eff057219 */ /* 0x000fe20000011609 */
[----:B------:R-:W-:Y:S01]  /*0a60*/  IMAD.MOV.U32 R9, RZ, RZ, 0x1 ;  /* 0x00000001ff097424 */ /* 0x000fe200078e00ff */
[----:B------:R3:W4:Y:S03]  /*0a70*/  F2I.U32.TRUNC.NTZ R14, R8 ;  /* 0x00000008000e7305 */ /* 0x000726000020f000 */
[----:B------:R-:W1:Y:S01]  /*0a80*/  LDC R23, c[0x0][0x848] ;  /* 0x00021200ff177b82 */ /* 0x000e620000000800 */
[-C--:B0-----:R-:W-:Y:S02]  /*0a90*/  SHF.L.U32 R4, R11, R22.reuse, RZ ;  /* 0x000000160b047219 */ /* 0x081fe400000006ff */
[----:B------:R-:W-:-:S02]  /*0aa0*/  SHF.R.U64 R32, R30, R22, R5 ;  /* 0x000000161e207219 */ /* 0x000fc40000001205 */
[----:B------:R-:W-:Y:S02]  /*0ab0*/  LOP3.LUT R13, RZ, R4, RZ, 0x33, !PT ;  /* 0x00000004ff0d7212 */ /* 0x000fe400078e33ff */
[-C--:B------:R-:W-:Y:S01]  /*0ac0*/  SHF.R.U32.HI R5, RZ, R22.reuse, R5 ;  /* 0x00000016ff057219 */ /* 0x080fe20000011605 */
[----:B------:R-:W0:Y:S01]  /*0ad0*/  LDC R27, c[0x0][0x838] ;  /* 0x00020e00ff1b7b82 */ /* 0x000e220000000800 */
[----:B------:R-:W-:Y:S01]  /*0ae0*/  SHF.L.U32 R12, R9, R22, RZ ;  /* 0x00000016090c7219 */ /* 0x000fe200000006ff */
[----:B------:R-:W-:-:S06]  /*0af0*/  IMAD.MOV.U32 R4, RZ, RZ, R32 ;  /* 0x000000ffff047224 */ /* 0x000fcc00078e0020 */
[----:B------:R-:W0:Y:S01]  /*0b00*/  LDC R26, c[0x0][0x810] ;  /* 0x00020400ff1a7b82 */ /* 0x000e220000000800 */
[----:B---34-:R-:W-:Y:S05]  /*0b10*/  @!P0 BRA `(.L_x_6) ;  /* 0x0000000000288947 */ /* 0x018fea0003800000 */
[----:B------:R-:W3:Y:S02]  /*0b20*/  LDC R11, c[0x0][0x84c] ;  /* 0x00021300ff0b7b82 */ /* 0x000ee40000000800 */
[----:B---3--:R-:W-:-:S05]  /*0b30*/  IADD3 R11, P0, R32, R11, RZ ;  /* 0x0000000b200b7210 */ /* 0x008fca0007f1e0ff */
        /* <DEDUP_REMOVED lines=8> */
.L_x_6:
[----:B-1----:R-:W-:Y:S01]  /*0bc0*/  SHF.R.U64 R4, R4, R23, R5 ;  /* 0x0000001704047219 */ /* 0x002fe20000001205 */
[----:B--2---:R-:W-:Y:S01]  /*0bd0*/  VIADD R5, R21, 0xffffffff ;  /* 0xffffffff15057836 */ /* 0x004fe20000000000 */
[----:B------:R-:W-:Y:S01]  /*0be0*/  LOP3.LUT R13, R30, R13, RZ, 0xc0, !PT ;  /* 0x0000000d1e0d7212 */ /* 0x000fe200078ec0ff */
[----:B------:R-:W-:Y:S02]  /*0bf0*/  IMAD.MOV R14, RZ, RZ, -R14 ;  /* 0x000000ffff0e7224 */ /* 0x000fe400078e0a0e */
[----:B------:R-:W-:Y:S01]  /*0c00*/  IMAD.MOV R8, RZ, RZ, -R4 ;  /* 0x000000ffff087224 */ /* 0x000fe200078e0a04 */
[----:B------:R-:W-:Y:S01]  /*0c10*/  LOP3.LUT R5, R20, R5, RZ, 0xc0, !PT ;  /* 0x0000000514057212 */ /* 0x000fe200078ec0ff */
[----:B------:R-:W-:Y:S02]  /*0c20*/  IMAD R12, R12, R4, R13 ;  /* 0x000000040c0c7224 */ /* 0x000fe400078e020d */
[----:B------:R-:W-:Y:S02]  /*0c30*/  @P3 IMAD R3, R15, R14, R6 ;  /* 0x0000000e0f033224 */ /* 0x000fe400078e0206 */
[----:B0-----:R-:W-:-:S02]  /*0c40*/  IMAD R4, R8, R27, R32 ;  /* 0x0000001b08047224 */ /* 0x001fc400078e0220 */
[----:B------:R-:W-:Y:S02]  /*0c50*/  IMAD R23, R12, R26, R3 ;  /* 0x0000001a0c177224 */ /* 0x000fe400078e0203 */
[----:B------:R-:W-:Y:S02]  /*0c60*/  IMAD R4, R4, R21, R5 ;  /* 0x0000001504047224 */ /* 0x000fe400078e0205 */
[----:B------:R-:W-:Y:S02]  /*0c70*/  IMAD.MOV.U32 R3, RZ, RZ, 0x1 ;  /* 0x00000001ff037424 */ /* 0x000fe400078e00ff */
[----:B------:R-:W-:Y:S01]  /*0c80*/  IMAD.MOV.U32 R22, RZ, RZ, R28 ;  /* 0x000000ffff167224 */ /* 0x000fe200078e001c */
[----:B------:R-:W-:Y:S02]  /*0c90*/  SEL R58, R4, R23, !P3 ;  /* 0x00000017043a7207 */ /* 0x000fe40005800000 */
[----:B------:R-:W-:-:S07]  /*0ca0*/  SEL R23, R23, R4, !P3 ;  /* 0x0000000417177207 */ /* 0x000fce0005800000 */
.L_x_4:
[----:B------:R-:W-:-:S08]  /*0cb0*/  NOP ;  /* 0x0000000000007918 */ /* 0x000fd00000000000 */
[----:B------:R-:W0:Y:S02]  /*0cc0*/  USETMAXREG.TRY_ALLOC.CTAPOOL UP0, 0xe8 ;  /* 0x000000e8000079c8 */ /* 0x000e240008000600 */
[----:B0-----:R-:W-:-:S13]  /*0cd0*/  PLOP3.LUT P0, PT, PT, PT, UP0, 0x80, 0x0 ;  /* 0x000000000000781c */ /* 0x001fda0003f0f008 */
[----:B------:R-:W-:Y:S05]  /*0ce0*/  @!P0 BRA `(.L_x_4) ;  /* 0xfffffffc00f08947 */ /* 0x000fea000383ffff */
[----:B------:R-:W-:Y:S01]  /*0cf0*/  ULDC.64 UR4, c[0x0][0x798] ;  /* 0x0001e60000047ab9 */ /* 0x000fe20000000a00 */
[----:B------:R-:W-:Y:S01]  /*0d00*/  ULDC.64 UR36, c[0x0][0x208] ;  /* 0x0000820000247ab9 */ /* 0x000fe20000000a00 */
[----:B------:R-:W-:-:S04]  /*0d10*/  ISETP.NE.U32.AND P0, PT, RZ, UR4, PT ;  /* 0x00000004ff007c0c */ /* 0x000fc8000bf05070 */
[----:B------:R-:W-:-:S13]  /*0d20*/  ISETP.NE.AND.EX P0, PT, RZ, UR5, PT, P0 ;  /* 0x00000005ff007c0c */ /* 0x000fda000bf05300 */
[----:B------:R-:W-:Y:S05]  /*0d30*/  @!P0 BRA `(.L_x_7) ;  /* 0x00000000001c8947 */ /* 0x000fea0003800000 */
[----:B------:R-:W0:Y:S02]  /*0d40*/  LDC.64 R4, c[0x0][0x798] ;  /* 0x0001e600ff047b82 */ /* 0x000e240000000a00 */
[----:B0-----:R-:W2:Y:S02]  /*0d50*/  LDG.E.64 R4, desc[UR36][R4.64] ;  /* 0x0000002404047981 */ /* 0x001ea4000c1e1b00 */
[----:B--2---:R-:W-:-:S04]  /*0d60*/  ISETP.NE.U32.AND P0, PT, R4, RZ, PT ;  /* 0x000000ff0400720c */ /* 0x004fc80003f05070 */
[----:B------:R-:W-:-:S13]  /*0d70*/  ISETP.NE.AND.EX P0, PT, R5, RZ, PT, P0 ;  /* 0x000000ff0500720c */ /* 0x000fda0003f05300 */
[----:B------:R-:W-:Y:S05]  /*0d80*/  @!P0 BRA `(.L_x_7) ;  /* 0x0000000000088947 */ /* 0x000fea0003800000 */
[----:B------:R0:W5:Y:S01]  /*0d90*/  LD.E R59, desc[UR36][R4.64] ;  /* 0x00000024043b7980 */ /* 0x000162000c101900 */
[----:B------:R-:W-:Y:S05]  /*0da0*/  BRA `(.L_x_8) ;  /* 0x0000000000247947 */ /* 0x000fea0003800000 */
.L_x_7:
[----:B------:R-:W-:Y:S02]  /*0db0*/  ULDC.64 UR4, c[0x0][0x788] ;  /* 0x0001e20000047ab9 */ /* 0x000fe40000000a00 */
[----:B------:R-:W-:-:S04]  /*0dc0*/  ISETP.NE.U32.AND P0, PT, RZ, UR4, PT ;  /* 0x00000004ff007c0c */ /* 0x000fc8000bf05070 */
[----:B------:R-:W-:-:S13]  /*0dd0*/  ISETP.NE.AND.EX P0, PT, RZ, UR5, PT, P0 ;  /* 0x00000005ff007c0c */ /* 0x000fda000bf05300 */
[----:B------:R-:W-:Y:S05]  /*0de0*/  @!P0 BRA `(.L_x_9) ;  /* 0x00000000000c8947 */ /* 0x000fea0003800000 */
[----:B------:R-:W0:Y:S02]  /*0df0*/  LDC.64 R4, c[0x0][0x788] ;  /* 0x0001e200ff047b82 */ /* 0x000e240000000a00 */
[----:B0-----:R1:W5:Y:S01]  /*0e00*/  LDG.E R59, desc[UR36][R4.64] ;  /* 0x00000024043b7981 */ /* 0x001362000c1e1900 */
[----:B------:R-:W-:Y:S05]  /*0e10*/  BRA `(.L_x_8) ;  /* 0x0000000000087947 */ /* 0x000fea0003800000 */
.L_x_9:
[----:B------:R-:W-:Y:S02]  /*0e20*/  ULDC UR4, c[0x0][0x780] ;  /* 0x0001e00000047ab9 */ /* 0x000fe40000000800 */
[----:B------:R-:W-:-:S07]  /*0e30*/  IMAD.U32 R59, RZ, RZ, UR4 ;  /* 0x00000004ff3b7e24 */ /* 0x000fce000f8e00ff */
.L_x_8:
[----:B------:R-:W-:Y:S02]  /*0e40*/  ULDC.64 UR4, c[0x0][0x7a0] ;  /* 0x0001e80000047ab9 */ /* 0x000fe40000000a00 */
[----:B------:R-:W-:-:S04]  /*0e50*/  ISETP.NE.U32.AND P0, PT, RZ, UR4, PT ;  /* 0x00000004ff007c0c */ /* 0x000fc8000bf05070 */
[----:B------:R-:W-:-:S13]  /*0e60*/  ISETP.NE.AND.EX P0, PT, RZ, UR5, PT, P0 ;  /* 0x00000005ff007c0c */ /* 0x000fda000bf05300 */
[----:B------:R-:W-:Y:S05]  /*0e70*/  @!P0 BRA `(.L_x_10) ;  /* 0x00000000001c8947 */ /* 0x000fea0003800000 */
[----:B01----:R-:W0:Y:S02]  /*0e80*/  LDC.64 R4, c[0x0][0x7a0] ;  /* 0x0001e800ff047b82 */ /* 0x003e240000000a00 */
[----:B0-----:R-:W2:Y:S02]  /*0e90*/  LDG.E.64 R4, desc[UR36][R4.64] ;  /* 0x0000002404047981 */ /* 0x001ea4000c1e1b00 */
[----:B--2---:R-:W-:-:S04]  /*0ea0*/  ISETP.NE.U32.AND P0, PT, R4, RZ, PT ;  /* 0x000000ff0400720c */ /* 0x004fc80003f05070 */
[----:B------:R-:W-:-:S13]  /*0eb0*/  ISETP.NE.AND.EX P0, PT, R5, RZ, PT, P0 ;  /* 0x000000ff0500720c */ /* 0x000fda0003f05300 */
[----:B------:R-:W-:Y:S05]  /*0ec0*/  @!P0 BRA `(.L_x_10) ;  /* 0x0000000000088947 */ /* 0x000fea0003800000 */
[----:B------:R0:W5:Y:S01]  /*0ed0*/  LD.E R64, desc[UR36][R4.64] ;  /* 0x0000002404407980 */ /* 0x000162000c101900 */
[----:B------:R-:W-:Y:S05]  /*0ee0*/  BRA `(.L_x_11) ;  /* 0x0000000000247947 */ /* 0x000fea0003800000 */
.L_x_10:
[----:B------:R-:W-:Y:S02]  /*0ef0*/  ULDC.64 UR4, c[0x0][0x790] ;  /* 0x0001e40000047ab9 */ /* 0x000fe40000000a00 */
[----:B------:R-:W-:-:S04]  /*0f00*/  ISETP.NE.U32.AND P0, PT, RZ, UR4, PT ;  /* 0x00000004ff007c0c */ /* 0x000fc8000bf05070 */
[----:B------:R-:W-:-:S13]  /*0f10*/  ISETP.NE.AND.EX P0, PT, RZ, UR5, PT, P0 ;  /* 0x00000005ff007c0c */ /* 0x000fda000bf05300 */
[----:B------:R-:W-:Y:S05]  /*0f20*/  @!P0 BRA `(.L_x_12) ;  /* 0x00000000000c8947 */ /* 0x000fea0003800000 */
[----:B------:R-:W2:Y:S02]  /*0f30*/  LDC.64 R64, c[0x0][0x790] ;  /* 0x0001e400ff407b82 */ /* 0x000ea40000000a00 */
[----:B--2---:R2:W5:Y:S01]  /*0f40*/  LDG.E R64, desc[UR36][R64.64] ;  /* 0x0000002440407981 */ /* 0x004562000c1e1900 */
[----:B------:R-:W-:Y:S05]  /*0f50*/  BRA `(.L_x_11) ;  /* 0x0000000000087947 */ /* 0x000fea0003800000 */
.L_x_12:
[----:B------:R-:W-:Y:S02]  /*0f60*/  ULDC UR4, c[0x0][0x784] ;  /* 0x0001e10000047ab9 */ /* 0x000fe40000000800 */
[----:B------:R-:W-:-:S07]  /*0f70*/  IMAD.U32 R64, RZ, RZ, UR4 ;  /* 0x00000004ff407e24 */ /* 0x000fce000f8e00ff */
.L_x_11:
[----:B------:R-:W-:-:S13]  /*0f80*/  LOP3.LUT P0, RZ, R3, 0xff, RZ, 0xc0, !PT ;  /* 0x000000ff03ff7812 */ /* 0x000fda000780c0ff */
[----:B------:R-:W-:Y:S05]  /*0f90*/  @!P0 EXIT ;  /* 0x000000000000894d */ /* 0x000fea0003800000 */
[----:B------:R-:W3:Y:S01]  /*0fa0*/  S2UR UR5, SR_CgaCtaId ;  /* 0x00000000000579c3 */ /* 0x000ee20000008800 */
[C---:B------:R-:W-:Y:S01]  /*0fb0*/  IMAD.SHL.U32 R3, R0.reuse, 0x20, RZ ;  /* 0x0000002000037824 */ /* 0x040fe200078e00ff */
[----:B01----:R-:W-:Y:S01]  /*0fc0*/  SHF.R.U32.HI R4, RZ, 0x5, R31 ;  /* 0x00000005ff047819 */ /* 0x003fe2000001161f */
[C---:B------:R-:W-:Y:S01]  /*0fd0*/  IMAD.SHL.U32 R6, R0.reuse, 0x4, RZ ;  /* 0x0000000400067824 */ /* 0x040fe200078e00ff */
[----:B------:R-:W-:Y:S01]  /*0fe0*/  LOP3.LUT R5, R7, 0x1, RZ, 0xc0, !PT ;  /* 0x0000000107057812 */ /* 0x000fe200078ec0ff */
[----:B--2---:R-:W-:Y:S01]  /*0ff0*/  IMAD.SHL.U32 R65, R0, 0x2, RZ ;  /* 0x0000000200417824 */ /* 0x004fe200078e00ff */
[----:B------:R-:W-:Y:S01]  /*1000*/  LOP3.LUT R3, R3, 0x380, RZ, 0xc0, !PT ;  /* 0x0000038003037812 */ /* 0x000fe200078ec0ff */
[----:B------:R-:W-:Y:S01]  /*1010*/  IMAD.SHL.U32 R7, R7, 0x2000, RZ ;  /* 0x0000200007077824 */ /* 0x000fe200078e00ff */
[----:B------:R-:W0:Y:S01]  /*1020*/  LDC R68, c[0x0][0x858] ;  /* 0x00021600ff447b82 */ /* 0x000e220000000800 */
[C---:B------:R-:W-:Y:S01]  /*1030*/  IMAD.SHL.U32 R57, R4.reuse, 0x10, RZ ;  /* 0x0000001004397824 */ /* 0x040fe200078e00ff */
[----:B------:R-:W-:Y:S01]  /*1040*/  LOP3.LUT R8, R3, 0x70, R6, 0xf8, !PT ;  /* 0x0000007003087812 */ /* 0x000fe200078ef806 */
[----:B------:R-:W-:Y:S01]  /*1050*/  ULDC.64 UR6, c[0x0][0x288] ;  /* 0x0000a20000067ab9 */ /* 0x000fe20000000a00 */
[----:B------:R-:W-:Y:S01]  /*1060*/  SHF.R.U32.HI R3, RZ, 0x2, R0 ;  /* 0x00000002ff037819 */ /* 0x000fe20000011600 */
[----:B------:R-:W-:Y:S01]  /*1070*/  IMAD.SHL.U32 R56, R5, 0x40, RZ ;  /* 0x0000004005387824 */ /* 0x000fe200078e00ff */
[----:B------:R-:W-:Y:S01]  /*1080*/  LOP3.LUT R65, R65, 0x6, RZ, 0xc0, !PT ;  /* 0x0000000641417812 */ /* 0x000fe200078ec0ff */
[----:B------:R-:W-:Y:S01]  /*1090*/  UMOV UR43, 0x400 ;  /* 0x00000400002b7882 */ /* 0x000fe20000000000 */
[----:B------:R-:W1:Y:S01]  /*10a0*/  LDC R71, c[0x0][0x800] ;  /* 0x00020000ff477b82 */ /* 0x000e620000000800 */
[----:B------:R-:W-:Y:S01]  /*10b0*/  LOP3.LUT R3, R3, 0x7, RZ, 0xc0, !PT ;  /* 0x0000000703037812 */ /* 0x000fe200078ec0ff */
[----:B------:R-:W-:Y:S01]  /*10c0*/  UIADD3 UR4, UR7, 0x7f, URZ ;  /* 0x0000007f07047890 */ /* 0x000fe2000fffe03f */
[----:B------:R-:W-:Y:S01]  /*10d0*/  IMAD R67, R4, 0x800, R65 ;  /* 0x0000080004437824 */ /* 0x000fe200078e0241 */
[----:B------:R-:W-:Y:S01]  /*10e0*/  LOP3.LUT R6, R7, 0x2000, RZ, 0xc0, !PT ;  /* 0x0000200007067812 */ /* 0x000fe200078ec0ff */
[----:B------:R-:W-:Y:S01]  /*10f0*/  IMAD.U32 R7, RZ, RZ, UR6 ;  /* 0x00000006ff077e24 */ /* 0x000fe2000f8e00ff */
[-CC-:B------:R-:W-:Y:S01]  /*1100*/  IADD3 R4, RZ, -R57.reuse, -R3.reuse ;  /* 0x80000039ff047210 */ /* 0x180fe20007ffe803 */
[----:B------:R-:W-:Y:S01]  /*1110*/  IMAD.MOV.U32 R69, RZ, RZ, 0x10 ;  /* 0x00000010ff457424 */ /* 0x000fe200078e00ff */
[----:B---3--:R-:W-:Y:S01]  /*1120*/  ULEA UR43, UR5, UR43, 0x18 ;  /* 0x0000002b052b7291 */ /* 0x008fe2000f8ec03f */
[----:B------:R-:W-:Y:S01]  /*1130*/  LOP3.LUT R56, R56, 0x40, R3, 0xe2, !PT ;  /* 0x0000004038387812 */ /* 0x000fe200078ee203 */
[----:B------:R-:W-:Y:S01]  /*1140*/  IMAD.MOV.U32 R3, RZ, RZ, -0x1 ;  /* 0xffffffffff037424 */ /* 0x000fe200078e00ff */
[----:B------:R-:W-:Y:S01]  /*1150*/  USHF.R.S32.HI UR5, URZ, 0x1f, UR4 ;  /* 0x0000001f3f057899 */ /* 0x000fe20008011404 */
[----:B------:R-:W-:Y:S01]  /*1160*/  IMAD R4, R5, -0x40, R4 ;  /* 0xffffffc005047824 */ /* 0x000fe200078e0204 */
[----:B------:R-:W-:Y:S01]  /*1170*/  UIADD3 UR6, UR43, 0x1c800, URZ ;  /* 0x0001c8002b067890 */ /* 0x000fe2000fffe03f */
[C---:B------:R-:W-:Y:S01]  /*1180*/  LOP3.LUT R66, R0.reuse, 0x3, RZ, 0xc0, !PT ;  /* 0x0000000300427812 */ /* 0x040fe200078ec0ff */
[----:B------:R-:W-:Y:S01]  /*1190*/  IMAD.MOV.U32 R5, RZ, RZ, 0x1 ;  /* 0x00000001ff057424 */ /* 0x000fe200078e00ff */
[C---:B------:R-:W-:Y:S01]  /*11a0*/  R2P PR, R0.reuse, 0x1c ;  /* 0x0000001c00007804 */ /* 0x040fe20000000000 */
[----:B------:R-:W-:Y:S01]  /*11b0*/  ULEA.HI UR5, UR5, UR4, URZ, 0x7 ;  /* 0x0000000405057291 */ /* 0x000fe2000f8f383f */
[----:B------:R-:W-:Y:S01]  /*11c0*/  IMAD.MOV.U32 R70, RZ, RZ, 0x20 ;  /* 0x00000020ff467424 */ /* 0x000fe200078e00ff */
[----:B------:R-:W-:Y:S01]  /*11d0*/  USHF.R.U32.HI UR6, URZ, 0x4, UR6 ;  /* 0x000000043f067899 */ /* 0x000fe20008011606 */
[----:B------:R-:W-:Y:S01]  /*11e0*/  IMAD.MOV.U32 R72, RZ, RZ, 0x40 ;  /* 0x00000040ff487424 */ /* 0x000fe200078e00ff */
[-C--:B0-----:R-:W-:Y:S01]  /*11f0*/  SHF.L.U32 R3, R3, R68.reuse, RZ ;  /* 0x0000004403037219 */ /* 0x081fe200000006ff */
[----:B------:R-:W-:Y:S01]  /*1200*/  ULDC UR7, c[0x0][0x284] ;  /* 0x0000a10000077ab9 */ /* 0x000fe20000000800 */
[----:B------:R-:W-:Y:S01]  /*1210*/  LOP3.LUT R19, R0, 0x80, RZ, 0xc0, !PT ;  /* 0x0000008000137812 */ /* 0x000fe200078ec0ff */
[----:B------:R-:W-:Y:S01]  /*1220*/  USHF.R.S32.HI UR44, URZ, 0x7, UR5 ;  /* 0x000000073f2c7899 */ /* 0x000fe20008011405 */
[----:B------:R-:W-:Y:S01]  /*1230*/  LOP3.LUT R56, R56, R57, RZ, 0xfc, !PT ;  /* 0x0000003938387212 */ /* 0x000fe200078efcff */
[----:B------:R-:W-:Y:S01]  /*1240*/  ULOP3.LUT UR6, UR6, 0x3fff, URZ, 0xc0, !UPT ;  /* 0x00003fff06067892 */ /* 0x000fe2000f8ec03f */
[----:B------:R-:W-:Y:S01]  /*1250*/  IMAD R66, R66, -0x2, R7 ;  /* 0xfffffffe42427824 */ /* 0x000fe200078e0207 */
[----:B------:R-:W-:Y:S01]  /*1260*/  IADD3 R67, R8, R67, R6 ;  /* 0x0000004308437210 */ /* 0x000fe20007ffe006 */
[----:B-1----:R-:W-:Y:S01]  /*1270*/  VIADD R71, R71, 0xffffffff ;  /* 0xffffffff47477836 */ /* 0x002fe20000000000 */
[----:B------:R-:W-:Y:S01]  /*1280*/  SHF.L.U32 R68, R5, R68, RZ ;  /* 0x0000004405447219 */ /* 0x000fe200000006ff */
[----:B------:R-:W-:Y:S01]  /*1290*/  VIADD R74, R4, UR7 ;  /* 0x00000007044a7c36 */ /* 0x000fe20008000000 */
[----:B------:R-:W-:Y:S01]  /*12a0*/  SHF.R.U32.HI R19, RZ, 0x7, R19 ;  /* 0x00000007ff137819 */ /* 0x000fe20000011613 */
[----:B------:R-:W-:Y:S01]  /*12b0*/  IMAD.MOV.U32 R57, RZ, RZ, RZ ;  /* 0x000000ffff397224 */ /* 0x000fe200078e00ff */
[----:B------:R-:W-:Y:S01]  /*12c0*/  SEL R69, R69, 0xfffffff0, !P2 ;  /* 0xfffffff045457807 */ /* 0x000fe20005000000 */
[----:B------:R-:W-:Y:S01]  /*12d0*/  UIADD3 UR46, UR43, 0x800, URZ ;  /* 0x000008002b2e7890 */ /* 0x000fe2000fffe03f */
[----:B------:R-:W-:Y:S01]  /*12e0*/  SEL R70, R70, 0xffffffe0, !P3 ;  /* 0xffffffe046467807 */ /* 0x000fe20005800000 */
[----:B------:R-:W-:Y:S01]  /*12f0*/  UIADD3 UR47, UR44, -0x1, URZ ;  /* 0xffffffff2c2f7890 */ /* 0x000fe2000fffe03f */
[----:B------:R-:W-:Y:S01]  /*1300*/  SEL R72, R72, 0xffffffc0, !P4 ;  /* 0xffffffc048487807 */ /* 0x000fe20006000000 */
[----:B------:R-:W-:Y:S01]  /*1310*/  ULOP3.LUT UR45, UR6, 0x10000, URZ, 0xfc, !UPT ;  /* 0x00010000062d7892 */ /* 0x000fe2000f8efc3f */
[----:B------:R-:W-:Y:S01]  /*1320*/  LOP3.LUT R73, RZ, R3, RZ, 0x33, !PT ;  /* 0x00000003ff497212 */ /* 0x000fe200078e33ff */
[----:B------:R-:W-:Y:S01]  /*1330*/  UMOV UR40, URZ ;  /* 0x0000003f00287c82 */ /* 0x000fe20008000000 */
[----:B------:R-:W-:-:S09]  /*1340*/  UMOV UR41, URZ ;  /* 0x0000003f00297c82 */ /* 0x000fd20008000000 */
.L_x_107:
[----:B------:R-:W-:-:S06]  /*1350*/  ULOP3.LUT UP0, URZ, UR46, 0x3ff, URZ, 0xc0, !UPT ;  /* 0x000003ff2e3f7892 */ /* 0x000fcc000f80c03f */
[----:B------:R-:W-:-:S13]  /*1360*/  PLOP3.LUT P0, PT, PT, PT, UP0, 0x80, 0x0 ;  /* 0x000000000000781c */ /* 0x000fda0003f0f008 */
[----:B-1-34-:R-:W-:Y:S05]  /*1370*/  @!P0 BRA `(.L_x_13) ;  /* 0x0000000000408947 */ /* 0x01afea0003800000 */
[----:B------:R-:W-:Y:S01]  /*1380*/  MOV R0, 0x0 ;  /* 0x0000000000007802 */ /* 0x000fe20000000f00 */
[----:B------:R-:W-:Y:S01]  /*1390*/  ULDC.64 UR4, c[0x4][0x70] ;  /* 0x01001c0000047ab9 */ /* 0x000fe20000000a00 */
[----:B------:R-:W-:Y:S01]  /*13a0*/  ULDC.64 UR6, c[0x4][0x8] ;  /* 0x0100020000067ab9 */ /* 0x000fe20000000a00 */
[----:B------:R-:W-:Y:S01]  /*13b0*/  IMAD.U32 R4, RZ, RZ, UR4 ;  /* 0x00000004ff047e24 */ /* 0x000fe2000f8e00ff */
[----:B------:R0:W1:Y:S01]  /*13c0*/  LDC.64 R14, c[0x4][R0] ;  /* 0x01000000000e7b82 */ /* 0x0000620000000a00 */
[----:B------:R-:W-:Y:S01]  /*13d0*/  IMAD.U32 R5, RZ, RZ, UR5 ;  /* 0x00000005ff057e24 */ /* 0x000fe2000f8e00ff */
[----:B------:R-:W-:Y:S01]  /*13e0*/  ULDC.64 UR4, c[0x4][0x78] ;  /* 0x01001e0000047ab9 */ /* 0x000fe20000000a00 */
[----:B------:R-:W-:Y:S02]  /*13f0*/  IMAD.U32 R10, RZ, RZ, UR6 ;  /* 0x00000006ff0a7e24 */ /* 0x000fe4000f8e00ff */
[----:B------:R-:W-:Y:S02]  /*1400*/  IMAD.U32 R6, RZ, RZ, UR4 ;  /* 0x00000004ff067e24 */ /* 0x000fe4000f8e00ff */
[----:B------:R-:W-:-:S02]  /*1410*/  IMAD.U32 R7, RZ, RZ, UR5 ;  /* 0x00000005ff077e24 */ /* 0x000fc4000f8e00ff */
[----:B------:R-:W-:Y:S02]  /*1420*/  IMAD.U32 R11, RZ, RZ, UR7 ;  /* 0x00000007ff0b7e24 */ /* 0x000fe4000f8e00ff */
[----:B------:R-:W-:Y:S02]  /*1430*/  IMAD.MOV.U32 R8, RZ, RZ, 0x70 ;  /* 0x00000070ff087424 */ /* 0x000fe400078e00ff */
[----:B------:R-:W-:Y:S02]  /*1440*/  IMAD.MOV.U32 R12, RZ, RZ, 0x1 ;  /* 0x00000001ff0c7424 */ /* 0x000fe400078e00ff */
[----:B0-----:R-:W-:-:S07]  /*1450*/  IMAD.MOV.U32 R13, RZ, RZ, RZ ;  /* 0x000000ffff0d7224 */ /* 0x001fce00078e00ff */
[----:B------:R-:W-:-:S07]  /*1460*/  LEPC R20, `(.L_x_13) ;  /* 0x000000001014794e */ /* 0x000fce0000000000 */
[----:B-1---5:R-:W-:Y:S05]  /*1470*/  CALL.ABS.NOINC R14 ;  /* 0x000000000e007343 */ /* 0x022fea0003c00000 */
.L_x_13:
[----:B------:R-:W-:Y:S01]  /*1480*/  UMOV UR4, 0xffffffff ;  /* 0xffffffff00047882 */ /* 0x000fe20000000000 */
[----:B------:R-:W-:-:S04]  /*1490*/  LOP3.LUT R0, R18, 0x1, RZ, 0xfc, !PT ;  /* 0x0000000112007812 */ /* 0x000fc800078efcff */
[----:B------:R-:W-:Y:S01]  /*14a0*/  ISETP.NE.AND P0, PT, R0, 0x3, PT ;  /* 0x000000030000780c */ /* 0x000fe20003f05270 */
[----:B------:R-:W-:-:S12]  /*14b0*/  BRA.DIV UR4, `(.L_x_14) ;  /* 0x0000007e04107947 */ /* 0x000fd8000b800000 */
.L_x_141:
[----:B------:R-:W-:Y:S05]  /*14c0*/  @!P0 BRA `(.L_x_15) ;  /* 0x0000000000048947 */ /* 0x000fea0003800000 */
[----:B------:R-:W-:Y:S01]  /*14d0*/  BPT.TRAP 0x1 ;  /* 0x000000040000795c */ /* 0x000fe20000300000 */
.L_x_15:
[----:B------:R-:W-:Y:S02]  /*14e0*/  IMAD.U32 R3, RZ, RZ, UR41 ;  /* 0x00000029ff037e24 */ /* 0x000fe4000f8e00ff */
[----:B------:R-:W-:-:S03]  /*14f0*/  IMAD.U32 R0, RZ, RZ, UR40 ;  /* 0x00000028ff007e24 */ /* 0x000fc6000f8e00ff */
[----:B------:R-:W-:Y:S02]  /*1500*/  LEA R3, R3, UR43, 0x3 ;  /* 0x0000002b03037c11 */ /* 0x000fe4000f8e18ff */
[----:B------:R-:W-:-:S04]  /*1510*/  SHF.L.U32 R0, R0, 0x1f, RZ ;  /* 0x0000001f00007819 */ /* 0x000fc800000006ff */
[----:B------:R0:W1:Y:S01]  /*1520*/  SYNCS.PHASECHK.TRANS64.TRYWAIT P1, [R3+URZ], R0 ;  /* 0x00000000030075a7 */ /* 0x000062000802017f */
[----:B------:R-:W-:Y:S05]  /*1530*/  @!P0 BRA `(.L_x_16) ;  /* 0x0000000000048947 */ /* 0x000fea0003800000 */
[----:B------:R-:W-:Y:S01]  /*1540*/  BPT.TRAP 0x1 ;  /* 0x000000040000795c */ /* 0x000fe20000300000 */
.L_x_16:
[----:B-1----:R-:W-:Y:S05]  /*1550*/  @P1 BRA `(.L_x_17) ;  /* 0x0000000000081947 */ /* 0x002fea0003800000 */
[----:B------:R-:W1:Y:S02]  /*1560*/  SYNCS.PHASECHK.TRANS64.TRYWAIT P1, [R3+URZ], R0 ;  /* 0x00000000030075a7 */ /* 0x000e64000802017f */
[----:B-1----:R-:W-:Y:S05]  /*1570*/  @!P1 BRA `(.L_x_18) ;  /* 0x0000007c00009947 */ /* 0x002fea0003800000 */
.L_x_17:
[----:B------:R-:W-:-:S04]  /*1580*/  UIADD3 UR4, UR41, 0x1, URZ ;  /* 0x0000000129047890 */ /* 0x000fc8000fffe03f */
[----:B------:R-:W-:Y:S02]  /*1590*/  UISETP.NE.AND UP0, UPT, UR4, 0x7, UPT ;  /* 0x000000070400788c */ /* 0x000fe4000bf05270 */
[----:B------:R-:W-:Y:S02]  /*15a0*/  IMAD.U32 R4, RZ, RZ, UR4 ;  /* 0x00000004ff047e24 */ /* 0x000fe4000f8e00ff */
[----:B------:R-:W-:Y:S02]  /*15b0*/  USEL UR4, URZ, 0x1, UP0 ;  /* 0x000000013f047887 */ /* 0x000fe40008000000 */
[----:B------:R-:W-:Y:S02]  /*15c0*/  PLOP3.LUT P1, PT, PT, PT, UP0, 0x80, 0x0 ;  /* 0x000000000000781c */ /* 0x000fe40003f2f008 */
[----:B------:R-:W-:Y:S02]  /*15d0*/  ULOP3.LUT UR4, UR40, UR4, URZ, 0x3c, !UPT ;  /* 0x0000000428047292 */ /* 0x000fe4000f8e3c3f */
[----:B------:R-:W-:-:S04]  /*15e0*/  SEL R4, R4, RZ, P1 ;  /* 0x000000ff04047207 */ /* 0x000fc80000800000 */
[----:B01----:R-:W-:Y:S01]  /*15f0*/  IMAD.U32 R0, RZ, RZ, UR4 ;  /* 0x00000004ff007e24 */ /* 0x003fe2000f8e00ff */
[----:B------:R-:W-:Y:S06]  /*1600*/  @!P0 BRA `(.L_x_19) ;  /* 0x0000000000048947 */ /* 0x000fec0003800000 */
[----:B------:R-:W-:Y:S01]  /*1610*/  BPT.TRAP 0x1 ;  /* 0x000000040000795c */ /* 0x000fe20000300000 */
.L_x_19:
[----:B------:R-:W-:Y:S01]  /*1620*/  IMAD.U32 R8, RZ, RZ, UR41 ;  /* 0x00000029ff087e24 */ /* 0x000fe2000f8e00ff */
[----:B------:R-:W-:Y:S02]  /*1630*/  LEA R3, R4, UR43, 0x3 ;  /* 0x0000002b04037c11 */ /* 0x000fe4000f8e18ff */
[----:B------:R-:W-:Y:S01]  /*1640*/  SHF.L.U32 R6, R0, 0x1f, RZ ;  /* 0x0000001f00067819 */ /* 0x000fe200000006ff */
[----:B------:R-:W-:-:S03]  /*1650*/  IMAD R5, R8, 0x4000, R67 ;  /* 0x0000400008057824 */ /* 0x000fc600078e0243 */
[----:B------:R0:W1:Y:S04]  /*1660*/  SYNCS.PHASECHK.TRANS64.TRYWAIT P1, [R3+URZ], R6 ;  /* 0x00000006030075a7 */ /* 0x000068000802017f */
[----:B------:R-:W-:Y:S05]  /*1670*/  WARPSYNC.ALL ;  /* 0x0000000000007948 */ /* 0x000fea0003800000 */
[----:B------:R-:W-:Y:S01]  /*1680*/  LDS.U16 R7, [R5+UR43+0xc00] ;  /* 0x000c002b05077984 */ /* 0x000fe20008000400 */
[----:B------:R-:W-:Y:S01]  /*1690*/  ULEA UR4, UR41, UR45, 0xa ;  /* 0x0000002d29047291 */ /* 0x000fe2000f8e503f */
[----:B------:R-:W-:Y:S02]  /*16a0*/  UMOV UR7, 0x40000040 ;  /* 0x4000004000077882 */ /* 0x000fe40000000000 */
[----:B------:R-:W2:Y:S04]  /*16b0*/  LDS.U16 R8, [R5+UR43+0x800] ;  /* 0x0008002b05087984 */ /* 0x000ea80008000400 */
[----:B------:R-:W-:Y:S01]  /*16c0*/  LDS.U16 R9, [R5+UR43+0xc08] ;  /* 0x000c082b05097984 */ /* 0x000fe20008000400 */
[----:B------:R-:W-:-:S03]  /*16d0*/  UMOV UR6, UR4 ;  /* 0x0000000400067c82 */ /* 0x000fc60008000000 */
[----:B------:R3:W4:Y:S02]  /*16e0*/  LDS.U16 R10, [R5+UR43+0x808] ;  /* 0x0008082b050a7984 */ /* 0x0007240008000400 */
[----:B---3--:R-:W-:-:S04]  /*16f0*/  VIADD R5, R5, UR43 ;  /* 0x0000002b05057c36 */ /* 0x008fc80008000000 */
[--C-:B------:R-:W-:Y:S02]  /*1700*/  IMAD.IADD R15, R69, 0x1, R5.reuse ;  /* 0x00000001450f7824 */ /* 0x100fe400078e0205 */
[----:B------:R-:W-:Y:S01]  /*1710*/  IMAD.IADD R14, R70, 0x1, R5 ;  /* 0x00000001460e7824 */ /* 0x000fe200078e0205 */
[----:B--2---:R-:W-:-:S04]  /*1720*/  PRMT R7, R8, 0x5410, R7 ;  /* 0x0000541008077816 */ /* 0x004fc80000000007 */
[-C--:B------:R-:W-:Y:S02]  /*1730*/  F2FP.F16.E4M3.UNPACK_B R8, R7.reuse ;  /* 0x00000007ff08723e */ /* 0x080fe400020006ff */
[----:B------:R-:W-:Y:S02]  /*1740*/  F2FP.F16.E4M3.UNPACK_B R7, R7.H1 ;  /* 0x00000007ff07723e */ /* 0x000fe400030006ff */
[----:B----4-:R-:W-:Y:S01]  /*1750*/  PRMT R9, R10, 0x5410, R9 ;  /* 0x000054100a097816 */ /* 0x010fe20000000009 */
[--C-:B------:R-:W-:Y:S02]  /*1760*/  HADD2.F32 R60, -RZ, R8.reuse.H0_H0 ;  /* 0x20000008ff3c7230 */ /* 0x100fe40000004100 */
[----:B------:R-:W-:Y:S01]  /*1770*/  HADD2.F32 R11, -RZ, R8.H1_H1 ;  /* 0x30000008ff0b7230 */ /* 0x000fe20000004100 */
[-C--:B------:R-:W-:Y:S01]  /*1780*/  F2FP.F16.E4M3.UNPACK_B R10, R9.reuse ;  /* 0x00000009ff0a723e */ /* 0x080fe200020006ff */
[--C-:B------:R-:W-:Y:S01]  /*1790*/  HADD2.F32 R61, -RZ, R7.reuse.H0_H0 ;  /* 0x20000007ff3d7230 */ /* 0x100fe20000004100 */
[----:B------:R-:W-:Y:S01]  /*17a0*/  F2FP.F16.E4M3.UNPACK_B R9, R9.H1 ;  /* 0x00000009ff09723e */ /* 0x000fe200030006ff */
[----:B------:R-:W-:Y:S01]  /*17b0*/  HADD2.F32 R8, -RZ, R7.H1_H1 ;  /* 0x30000007ff087230 */ /* 0x000fe20000004100 */
[----:B------:R-:W-:Y:S01]  /*17c0*/  F2FP.BF16.F32.PACK_AB R60, R11, R60 ;  /* 0x0000003c0b3c723e */ /* 0x000fe200000010ff */
[----:B------:R-:W-:-:S02]  /*17d0*/  HADD2.F32 R62, -RZ, R10.H0_H0 ;  /* 0x2000000aff3e7230 */ /* 0x000fc40000004100 */
[----:B------:R-:W-:Y:S01]  /*17e0*/  HADD2.F32 R7, -RZ, R10.H1_H1 ;  /* 0x3000000aff077230 */ /* 0x000fe20000004100 */
[----:B------:R-:W-:Y:S01]  /*17f0*/  F2FP.BF16.F32.PACK_AB R61, R8, R61 ;  /* 0x0000003d083d723e */ /* 0x000fe200000010ff */
[--C-:B------:R-:W-:Y:S02]  /*1800*/  HADD2.F32 R63, -RZ, R9.reuse.H0_H0 ;  /* 0x20000009ff3f7230 */ /* 0x100fe40000004100 */
[----:B------:R-:W-:Y:S01]  /*1810*/  HADD2.F32 R10, -RZ, R9.H1_H1 ;  /* 0x30000009ff0a7230 */ /* 0x000fe20000004100 */
[----:B------:R-:W-:-:S04]  /*1820*/  F2FP.BF16.F32.PACK_AB R62, R7, R62 ;  /* 0x0000003e073e723e */ /* 0x000fc800000010ff */
[----:B------:R-:W-:-:S04]  /*1830*/  F2FP.BF16.F32.PACK_AB R63, R10, R63 ;  /* 0x0000003f0a3f723e */ /* 0x000fc800000010ff */
[----:B------:R-:W-:-:S06]  /*1840*/  WARPGROUP.ARRIVE ;  /* 0x00000000000079c5 */ /* 0x000fcc0000000000 */
[----:B------:R-:W-:Y:S01]  /*1850*/  HGMMA.64x64x16.F32.BF16 R24, R60, gdesc[UR4], RZ, !UPT, gsb0 ;  /* 0x00e000043c187df0 */ /* 0x000fe2000c0018ff */
[----:B------:R-:W-:Y:S01]  /*1860*/  UIADD3 UR6, UR4, 0x2, URZ ;  /* 0x0000000204067890 */ /* 0x000fe2000fffe03f */
[----:B------:R-:W-:Y:S01]  /*1870*/  UMOV UR7, 0x40000040 ;  /* 0x4000004000077882 */ /* 0x000fe20000000000 */
[----:B------:R-:W-:Y:S02]  /*1880*/  WARPGROUP.DEPBAR.LE gsb0, 0x0 ;  /* 0x00008000000079c5 */ /* 0x000fe40000010000 */
[----:B------:R-:W-:Y:S04]  /*1890*/  LDS.U16 R9, [R15+0xc00] ;  /* 0x000c00000f097984 */ /* 0x000fe80000000400 */
[----:B------:R-:W2:Y:S04]  /*18a0*/  LDS.U16 R8, [R15+0x800] ;  /* 0x000800000f087984 */ /* 0x000ea80000000400 */
[----:B------:R-:W-:Y:S04]  /*18b0*/  LDS.U16 R7, [R15+0xc08] ;  /* 0x000c08000f077984 */ /* 0x000fe80000000400 */
[----:B------:R3:W4:Y:S02]  /*18c0*/  LDS.U16 R10, [R15+0x808] ;  /* 0x000808000f0a7984 */ /* 0x0007240000000400 */
[----:B---3--:R-:W-:Y:S01]  /*18d0*/  IMAD.IADD R15, R70, 0x1, R15 ;  /* 0x00000001460f7824 */ /* 0x008fe200078e020f */
[----:B--2---:R-:W-:-:S04]  /*18e0*/  PRMT R9, R8, 0x5410, R9 ;  /* 0x0000541008097816 */ /* 0x004fc80000000009 */
[----:B------:R-:W-:Y:S02]  /*18f0*/  F2FP.F16.E4M3.UNPACK_B R11, R9 ;  /* 0x00000009ff0b723e */ /* 0x000fe400020006ff */
[----:B----4-:R-:W-:-:S03]  /*1900*/  PRMT R8, R10, 0x5410, R7 ;  /* 0x000054100a087816 */ /* 0x010fc60000000007 */
[--C-:B------:R-:W-:Y:S01]  /*1910*/  HADD2.F32 R76, -RZ, R11.reuse.H0_H0 ;  /* 0x2000000bff4c7230 */ /* 0x100fe20000004100 */
[----:B------:R-:W-:Y:S01]  /*1920*/  F2FP.F16.E4M3.UNPACK_B R7, R9.H1 ;  /* 0x00000009ff07723e */ /* 0x000fe200030006ff */
[----:B------:R-:W-:Y:S01]  /*1930*/  HADD2.F32 R11, -RZ, R11.H1_H1 ;  /* 0x3000000bff0b7230 */ /* 0x000fe20000004100 */
[-C--:B------:R-:W-:Y:S02]  /*1940*/  F2FP.F16.E4M3.UNPACK_B R12, R8.reuse ;  /* 0x00000008ff0c723e */ /* 0x080fe400020006ff */
[----:B------:R-:W-:Y:S01]  /*1950*/  F2FP.F16.E4M3.UNPACK_B R13, R8.H1 ;  /* 0x00000008ff0d723e */ /* 0x000fe200030006ff */
[--C-:B------:R-:W-:Y:S01]  /*1960*/  HADD2.F32 R77, -RZ, R7.reuse.H0_H0 ;  /* 0x20000007ff4d7230 */ /* 0x100fe20000004100 */
[----:B------:R-:W-:Y:S01]  /*1970*/  F2FP.BF16.F32.PACK_AB R76, R11, R76 ;  /* 0x0000004c0b4c723e */ /* 0x000fe200000010ff */
[----:B------:R-:W-:Y:S02]  /*1980*/  HADD2.F32 R10, -RZ, R7.H1_H1 ;  /* 0x30000007ff0a7230 */ /* 0x000fe40000004100 */
        /* <DEDUP_REMOVED lines=8> */
[----:B------:R-:W-:Y:S01]  /*1a10*/  HGMMA.64x64x16.F32.BF16 R24, R76, gdesc[UR4], R24, gsb0 ;  /* 0x00e000044c187df0 */ /* 0x000fe20008001818 */
[----:B------:R-:W-:Y:S01]  /*1a20*/  UIADD3 UR6, UR4, 0x4, URZ ;  /* 0x0000000404067890 */ /* 0x000fe2000fffe03f */
[----:B------:R-:W-:Y:S01]  /*1a30*/  UMOV UR7, 0x40000040 ;  /* 0x4000004000077882 */ /* 0x000fe20000000000 */
[----:B------:R-:W-:Y:S02]  /*1a40*/  WARPGROUP.DEPBAR.LE gsb0, 0x0 ;  /* 0x00008000000079c5 */ /* 0x000fe40000010000 */
[----:B------:R-:W-:Y:S04]  /*1a50*/  LDS.U16 R7, [R14+0xc00] ;  /* 0x000c00000e077984 */ /* 0x000fe80000000400 */
[----:B------:R-:W2:Y:S04]  /*1a60*/  LDS.U16 R10, [R14+0x800] ;  /* 0x000800000e0a7984 */ /* 0x000ea80000000400 */
[----:B------:R-:W-:Y:S04]  /*1a70*/  LDS.U16 R11, [R14+0xc08] ;  /* 0x000c08000e0b7984 */ /* 0x000fe80000000400 */
[----:B------:R3:W4:Y:S02]  /*1a80*/  LDS.U16 R12, [R14+0x808] ;  /* 0x000808000e0c7984 */ /* 0x0007240000000400 */
[----:B---3--:R-:W3:Y:S01]  /*1a90*/  LDC R14, c[0x0][0x28c] ;  /* 0x0000a300ff0e7b82 */ /* 0x008ee20000000800 */
[----:B--2---:R-:W-:-:S02]  /*1aa0*/  PRMT R7, R10, 0x5410, R7 ;  /* 0x000054100a077816 */ /* 0x004fc40000000007 */
[----:B---3--:R-:W-:Y:S02]  /*1ab0*/  ISETP.GE.AND P2, PT, R14, 0x81, PT ;  /* 0x000000810e00780c */ /* 0x008fe40003f46270 */
        /* <DEDUP_REMOVED lines=25> */
[----:B------:R-:W3:Y:S01]  /*1c50*/  LDS.U16 R12, [R15+0x808] ;  /* 0x000808000f0c7984 */ /* 0x000ee20000000400 */
[----:B--2---:R-:W-:-:S04]  /*1c60*/  PRMT R7, R10, 0x5410, R7 ;  /* 0x000054100a077816 */ /* 0x004fc80000000007 */
[-C--:B------:R-:W-:Y:S02]  /*1c70*/  F2FP.F16.E4M3.UNPACK_B R10, R7.reuse ;  /* 0x00000007ff0a723e */ /* 0x080fe400020006ff */
[----:B------:R-:W-:Y:S02]  /*1c80*/  F2FP.F16.E4M3.UNPACK_B R7, R7.H1 ;  /* 0x00000007ff07723e */ /* 0x000fe400030006ff */
[----:B---3--:R-:W-:Y:S01]  /*1c90*/  PRMT R11, R12, 0x5410, R11 ;  /* 0x000054100c0b7816 */ /* 0x008fe2000000000b */
        /* <DEDUP_REMOVED lines=12> */
[----:B------:R-:W-:Y:S01]  /*1d60*/  F2FP.BF16.F32.PACK_AB R78, R7, R78 ;  /* 0x0000004e074e723e */ /* 0x000fe200000010ff */
[----:B------:R-:W-:-:S03]  /*1d70*/  IMAD.IADD R13, R72, 0x1, R5 ;  /* 0x00000001480d7824 */ /* 0x000fc600078e0205 */
[----:B------:R-:W-:Y:S01]  /*1d80*/  F2FP.BF16.F32.PACK_AB R79, R12, R79 ;  /* 0x0000004f0c4f723e */ /* 0x000fe200000010ff */
[----:B------:R-:W-:-:S03]  /*1d90*/  IMAD.IADD R15, R69, 0x1, R13 ;  /* 0x00000001450f7824 */ /* 0x000fc600078e020d */
        /* <DEDUP_REMOVED lines=60> */
[----:B------:R-:W-:Y:S01]  /*2160*/  UIADD3 UR4, UR4, 0x206, URZ ;  /* 0x0000020604047890 */ /* 0x000fe2000fffe03f */
        /* <DEDUP_REMOVED lines=25> */
[----:B------:R-:W-:Y:S01]  /*2300*/  UMOV UR6, UR4 ;  /* 0x0000000400067c82 */ /* 0x000fe20008000000 */
        /* <DEDUP_REMOVED lines=25> */
[----:B------:R-:W-:Y:S03]  /*24a0*/  HGMMA.64x64x16.F32.BF16 R24, R76, gdesc[UR4], R24, gsb0 ;  /* 0x00e000044c187df0 */ /* 0x000fe60008001818 */
[----:B------:R-:W-:Y:S02]  /*24b0*/  WARPGROUP.DEPBAR.LE gsb0, 0x0 ;  /* 0x00008000000079c5 */ /* 0x000fe40000010000 */
[----:B------:R-:W-:Y:S05]  /*24c0*/  @!P2 BRA `(.L_x_20) ;  /* 0x000000000090a947 */ /* 0x000fea0003800000 */
[----:B------:R-:W-:Y:S05]  /*24d0*/  @!P0 BRA `(.L_x_21) ;  /* 0x0000000000048947 */ /* 0x000fea0003800000 */
[----:B------:R-:W-:Y:S01]  /*24e0*/  BPT.TRAP 0x1 ;  /* 0x000000040000795c */ /* 0x000fe20000300000 */
.L_x_21:
[----:B------:R-:W-:Y:S01]  /*24f0*/  IMAD R5, R4, 0x4000, R67 ;  /* 0x0000400004057824 */ /* 0x000fe200078e0243 */
[----:B-1----:R-:W-:Y:S06]  /*2500*/  @P1 BRA `(.L_x_22) ;  /* 0x0000000000081947 */ /* 0x002fec0003800000 */
[----:B------:R-:W1:Y:S02]  /*2510*/  SYNCS.PHASECHK.TRANS64.TRYWAIT P1, [R3+URZ], R6 ;  /* 0x00000006030075a7 */ /* 0x000e64000802017f */
[----:B-1----:R-:W-:Y:S05]  /*2520*/  @!P1 BRA `(.L_x_23) ;  /* 0x0000006c00289947 */ /* 0x002fea0003800000 */
.L_x_22:
[----:B01----:R-:W-:Y:S01]  /*2530*/  LDS.U16 R3, [R5+UR43+0xc00] ;  /* 0x000c002b05037984 */ /* 0x003fe20008000400 */
[----:B------:R-:W-:-:S03]  /*2540*/  VIADD R6, R5, UR43 ;  /* 0x0000002b05067c36 */ /* 0x000fc60008000000 */
[----:B------:R-:W0:Y:S01]  /*2550*/  LDS.U16 R8, [R5+UR43+0x800] ;  /* 0x0008002b05087984 */ /* 0x000e220008000400 */
[----:B------:R-:W-:-:S03]  /*2560*/  IMAD.IADD R13, R69, 0x1, R6 ;  /* 0x00000001450d7824 */ /* 0x000fc600078e0206 */
[----:B------:R-:W-:Y:S04]  /*2570*/  LDS.U16 R7, [R5+UR43+0xc08] ;  /* 0x000c082b05077984 */ /* 0x000fe80008000400 */
[----:B------:R-:W1:Y:S04]  /*2580*/  LDS.U16 R10, [R5+UR43+0x808] ;  /* 0x0008082b050a7984 */ /* 0x000e680008000400 */
[----:B------:R-:W-:Y:S04]  /*2590*/  LDS.U16 R9, [R13+0xc00] ;  /* 0x000c00000d097984 */ /* 0x000fe80000000400 */
[----:B------:R-:W2:Y:S04]  /*25a0*/  LDS.U16 R6, [R13+0x800] ;  /* 0x000800000d067984 */ /* 0x000ea80000000400 */
[----:B------:R-:W-:Y:S04]  /*25b0*/  LDS.U16 R11, [R13+0xc08] ;  /* 0x000c08000d0b7984 */ /* 0x000fe80000000400 */
[----:B------:R-:W3:Y:S01]  /*25c0*/  LDS.U16 R12, [R13+0x808] ;  /* 0x000808000d0c7984 */ /* 0x000ee20000000400 */
[----:B0-----:R-:W-:-:S04]  /*25d0*/  PRMT R3, R8, 0x5410, R3 ;  /* 0x0000541008037816 */ /* 0x001fc80000000003 */
[-C--:B------:R-:W-:Y:S02]  /*25e0*/  F2FP.F16.E4M3.UNPACK_B R8, R3.reuse ;  /* 0x00000003ff08723e */ /* 0x080fe400020006ff */
[----:B------:R-:W-:Y:S02]  /*25f0*/  F2FP.F16.E4M3.UNPACK_B R3, R3.H1 ;  /* 0x00000003ff03723e */ /* 0x000fe400030006ff */
[----:B-1----:R-:W-:Y:S01]  /*2600*/  PRMT R7, R10, 0x5410, R7 ;  /* 0x000054100a077816 */ /* 0x002fe20000000007 */
[--C-:B------:R-:W-:Y:S02]  /*2610*/  HADD2.F32 R60, -RZ, R8.reuse.H0_H0 ;  /* 0x20000008ff3c7230 */ /* 0x100fe40000004100 */
[----:B------:R-:W-:Y:S01]  /*2620*/  HADD2.F32 R5, -RZ, R8.H1_H1 ;  /* 0x30000008ff057230 */ /* 0x000fe20000004100 */
[-C--:B------:R-:W-:Y:S01]  /*2630*/  F2FP.F16.E4M3.UNPACK_B R10, R7.reuse ;  /* 0x00000007ff0a723e */ /* 0x080fe200020006ff */
[--C-:B------:R-:W-:Y:S01]  /*2640*/  HADD2.F32 R61, -RZ, R3.reuse.H0_H0 ;  /* 0x20000003ff3d7230 */ /* 0x100fe20000004100 */
[----:B------:R-:W-:Y:S01]  /*2650*/  F2FP.F16.E4M3.UNPACK_B R7, R7.H1 ;  /* 0x00000007ff07723e */ /* 0x000fe200030006ff */
[----:B------:R-:W-:Y:S01]  /*2660*/  HADD2.F32 R8, -RZ, R3.H1_H1 ;  /* 0x30000003ff087230 */ /* 0x000fe20000004100 */
[----:B------:R-:W-:Y:S01]  /*2670*/  F2FP.BF16.F32.PACK_AB R60, R5, R60 ;  /* 0x0000003c053c723e */ /* 0x000fe200000010ff */
[--C-:B------:R-:W-:Y:S01]  /*2680*/  HADD2.F32 R62, -RZ, R10.reuse.H0_H0 ;  /* 0x2000000aff3e7230 */ /* 0x100fe20000004100 */
[----:B--2---:R-:W-:Y:S01]  /*2690*/  PRMT R9, R6, 0x5410, R9 ;  /* 0x0000541006097816 */ /* 0x004fe20000000009 */
[----:B------:R-:W-:Y:S01]  /*26a0*/  HADD2.F32 R3, -RZ, R10.H1_H1 ;  /* 0x3000000aff037230 */ /* 0x000fe20000004100 */
[----:B------:R-:W-:Y:S01]  /*26b0*/  F2FP.BF16.F32.PACK_AB R61, R8, R61 ;  /* 0x0000003d083d723e */ /* 0x000fe200000010ff */
[----:B------:R-:W-:-:S02]  /*26c0*/  HADD2.F32 R63, -RZ, R7.H0_H0 ;  /* 0x20000007ff3f7230 */ /* 0x000fc40000004100 */
[----:B------:R-:W-:Y:S01]  /*26d0*/  HADD2.F32 R10, -RZ, R7.H1_H1 ;  /* 0x30000007ff0a7230 */ /* 0x000fe20000004100 */
[----:B------:R-:W-:Y:S02]  /*26e0*/  F2FP.BF16.F32.PACK_AB R62, R3, R62 ;  /* 0x0000003e033e723e */ /* 0x000fe400000010ff */
[----:B---3--:R-:W-:Y:S02]  /*26f0*/  PRMT R8, R12, 0x5410, R11 ;  /* 0x000054100c087816 */ /* 0x008fe4000000000b */
[----:B------:R-:W-:-:S07]  /*2700*/  F2FP.BF16.F32.PACK_AB R63, R10, R63 ;  /* 0x0000003f0a3f723e */ /* 0x000fce00000010ff */
.L_x_20:
[----:B-1----:R-:W-:-:S13]  /*2710*/  ISETP.NE.AND P1, PT, RZ, UR47, PT ;  /* 0x0000002fff007c0c */ /* 0x002fda000bf25270 */
[----:B------:R-:W-:Y:S05]  /*2720*/  @!P1 BRA `(.L_x_24) ;  /* 0x0000001c00f89947 */ /* 0x000fea0003800000 */
[----:B------:R-:W-:-:S13]  /*2730*/  ISETP.GT.AND P1, PT, R14, 0x100, PT ;  /* 0x000001000e00780c */ /* 0x000fda0003f24270 */
[----:B------:R-:W-:Y:S02]  /*2740*/  @!P1 IMAD.SHL.U32 R10, R4, 0x4000, RZ ;  /* 0x00004000040a9824 */ /* 0x000fe400078e00ff */
[----:B0-----:R-:W-:Y:S02]  /*2750*/  @!P1 IMAD.U32 R3, RZ, RZ, UR41 ;  /* 0x00000029ff039e24 */ /* 0x001fe4000f8e00ff */
[----:B------:R-:W-:Y:S01]  /*2760*/  @!P1 IMAD.IADD R11, R69, 0x1, R10 ;  /* 0x00000001450b9824 */ /* 0x000fe200078e020a */
[----:B------:R-:W-:Y:S06]  /*2770*/  @!P1 BRA `(.L_x_25) ;  /* 0x0000001000709947 */ /* 0x000fec0003800000 */
[----:B------:R-:W-:Y:S02]  /*2780*/  IMAD.MOV.U32 R11, RZ, RZ, R4 ;  /* 0x000000ffff0b7224 */ /* 0x000fe400078e0004 */
[----:B------:R-:W-:Y:S02]  /*2790*/  IMAD.U32 R5, RZ, RZ, UR47 ;  /* 0x0000002fff057e24 */ /* 0x000fe4000f8e00ff */
[----:B------:R-:W-:-:S07]  /*27a0*/  IMAD.U32 R3, RZ, RZ, UR41 ;  /* 0x00000029ff037e24 */ /* 0x000fce000f8e00ff */
.L_x_33:
[----:B------:R-:W-:Y:S01]  /*27b0*/  IMAD.MOV.U32 R7, RZ, RZ, 0x40000040 ;  /* 0x40000040ff077424 */ /* 0x000fe200078e00ff */
[----:B------:R-:W-:Y:S01]  /*27c0*/  LEA R6, R11, UR45, 0xa ;  /* 0x0000002d0b067c11 */ /* 0x000fe2000f8e50ff */
[----:B------:R-:W-:Y:S05]  /*27d0*/  YIELD ;  /* 0x0000000000007946 */ /* 0x000fea0003800000 */
[----:B------:R-:W-:Y:S05]  /*27e0*/  WARPSYNC.ALL ;  /* 0x0000000000007948 */ /* 0x000fea0003800000 */
[----:B------:R-:W-:Y:S01]  /*27f0*/  R2UR UR6, R6 ;  /* 0x00000000060672ca */ /* 0x000fe200000e0000 */
[----:B------:R-:W-:Y:S01]  /*2800*/  WARPGROUP.ARRIVE ;  /* 0x00000000000079c5 */ /* 0x000fe20000000000 */
[----:B------:R-:W-:Y:S01]  /*2810*/  R2UR UR7, R7 ;  /* 0x00000000070772ca */ /* 0x000fe200000e0000 */
[----:B------:R-:W-:-:S05]  /*2820*/  VIADD R4, R11, 0x1 ;  /* 0x000000010b047836 */ /* 0x000fca0000000000 */
[----:B------:R-:W-:-:S04]  /*2830*/  ISETP.NE.AND P1, PT, R4, 0x7, PT ;  /* 0x000000070400780c */ /* 0x000fc80003f25270 */
[----:B------:R-:W-:Y:S02]  /*2840*/  SEL R13, RZ, 0x1, P1 ;  /* 0x00000001ff0d7807 */ /* 0x000fe40000800000 */
[----:B------:R-:W-:Y:S01]  /*2850*/  SEL R4, R4, RZ, P1 ;  /* 0x000000ff04047207 */ /* 0x000fe20000800000 */
[----:B------:R-:W-:Y:S01]  /*2860*/  HGMMA.64x64x16.F32.BF16 R24, R60, gdesc[UR4], R24, gsb0 ;  /* 0x00e000043c187df0 */ /* 0x000fe20008001818 */
[----:B------:R-:W-:Y:S02]  /*2870*/  LOP3.LUT R0, R0, R13, RZ, 0x3c, !PT ;  /* 0x0000000d00007212 */ /* 0x000fe400078e3cff */
[----:B------:R-:W-:Y:S02]  /*2880*/  WARPGROUP.DEPBAR.LE gsb0, 0x0 ;  /* 0x00008000000079c5 */ /* 0x000fe40000010000 */
[----:B------:R-:W-:Y:S05]  /*2890*/  @!P0 BRA `(.L_x_26) ;  /* 0x0000000000048947 */ /* 0x000fea0003800000 */
[----:B------:R-:W-:Y:S01]  /*28a0*/  BPT.TRAP 0x1 ;  /* 0x000000040000795c */ /* 0x000fe20000300000 */
.L_x_26:
[-C--:B------:R-:W-:Y:S01]  /*28b0*/  F2FP.F16.E4M3.UNPACK_B R7, R9.reuse ;  /* 0x00000009ff07723e */ /* 0x080fe200020006ff */
[----:B------:R-:W-:Y:S01]  /*28c0*/  VIADD R14, R6, 0x2 ;  /* 0x00000002060e7836 */ /* 0x000fe20000000000 */
[----:B------:R-:W-:Y:S01]  /*28d0*/  F2FP.F16.E4M3.UNPACK_B R9, R9.H1 ;  /* 0x00000009ff09723e */ /* 0x000fe200030006ff */
[----:B------:R-:W-:Y:S01]  /*28e0*/  IMAD.MOV.U32 R15, RZ, RZ, 0x40000040 ;  /* 0x40000040ff0f7424 */ /* 0x000fe200078e00ff */
[-C--:B------:R-:W-:Y:S01]  /*28f0*/  F2FP.F16.E4M3.UNPACK_B R12, R8.reuse ;  /* 0x00000008ff0c723e */ /* 0x080fe200020006ff */
[----:B------:R-:W-:Y:S01]  /*2900*/  HADD2.F32 R76, -RZ, R7.H0_H0 ;  /* 0x20000007ff4c7230 */ /* 0x000fe20000004100 */
[----:B------:R-:W-:Y:S01]  /*2910*/  F2FP.F16.E4M3.UNPACK_B R8, R8.H1 ;  /* 0x00000008ff08723e */ /* 0x000fe200030006ff */
[--C-:B------:R-:W-:Y:S01]  /*2920*/  HADD2.F32 R77, -RZ, R9.reuse.H0_H0 ;  /* 0x20000009ff4d7230 */ /* 0x100fe20000004100 */
[----:B------:R-:W-:Y:S01]  /*2930*/  R2UR UR6, R14 ;  /* 0x000000000e0672ca */ /* 0x000fe200000e0000 */
[----:B------:R-:W-:Y:S01]  /*2940*/  HADD2.F32 R10, -RZ, R9.H1_H1 ;  /* 0x30000009ff0a7230 */ /* 0x000fe20000004100 */
[----:B------:R-:W-:Y:S01]  /*2950*/  R2UR UR7, R15 ;  /* 0x000000000f0772ca */ /* 0x000fe200000e0000 */
[--C-:B------:R-:W-:Y:S01]  /*2960*/  HADD2.F32 R78, -RZ, R12.reuse.H0_H0 ;  /* 0x2000000cff4e7230 */ /* 0x100fe20000004100 */
[----:B------:R-:W-:Y:S01]  /*2970*/  LEA R20, R4, UR43, 0x3 ;  /* 0x0000002b04147c11 */ /* 0x000fe2000f8e18ff */
[----:B------:R-:W-:Y:S01]  /*2980*/  HADD2.F32 R9, -RZ, R12.H1_H1 ;  /* 0x3000000cff097230 */ /* 0x000fe20000004100 */
[----:B------:R-:W-:Y:S01]  /*2990*/  SHF.L.U32 R21, R0, 0x1f, RZ ;  /* 0x0000001f00157819 */ /* 0x000fe200000006ff */
[--C-:B------:R-:W-:Y:S01]  /*29a0*/  HADD2.F32 R79, -RZ, R8.reuse.H0_H0 ;  /* 0x20000008ff4f7230 */ /* 0x100fe20000004100 */
[----:B------:R-:W-:Y:S01]  /*29b0*/  F2FP.BF16.F32.PACK_AB R77, R10, R77 ;  /* 0x0000004d0a4d723e */ /* 0x000fe200000010ff */
[----:B------:R-:W-:Y:S01]  /*29c0*/  HADD2.F32 R12, -RZ, R8.H1_H1 ;  /* 0x30000008ff0c7230 */ /* 0x000fe20000004100 */
[----:B------:R-:W-:Y:S01]  /*29d0*/  F2FP.BF16.F32.PACK_AB R78, R9, R78 ;  /* 0x0000004e094e723e */ /* 0x000fe200000010ff */
[----:B------:R-:W-:Y:S01]  /*29e0*/  IMAD R8, R11, 0x4000, R70 ;  /* 0x000040000b087824 */ /* 0x000fe200078e0246 */
[----:B------:R0:W1:Y:S01]  /*29f0*/  SYNCS.PHASECHK.TRANS64.TRYWAIT P1, [R20+URZ], R21 ;  /* 0x00000015140075a7 */ /* 0x000062000802017f */
[----:B------:R-:W-:Y:S01]  /*2a00*/  HADD2.F32 R7, -RZ, R7.H1_H1 ;  /* 0x30000007ff077230 */ /* 0x000fe20000004100 */
[----:B------:R-:W-:-:S02]  /*2a10*/  F2FP.BF16.F32.PACK_AB R79, R12, R79 ;  /* 0x0000004f0c4f723e */ /* 0x000fc400000010ff */
[----:B------:R-:W-:Y:S02]  /*2a20*/  IADD3 R14, R8, UR43, R67 ;  /* 0x0000002b080e7c10 */ /* 0x000fe4000fffe043 */
[----:B------:R-:W-:-:S03]  /*2a30*/  F2FP.BF16.F32.PACK_AB R76, R7, R76 ;  /* 0x0000004c074c723e */ /* 0x000fc600000010ff */
[----:B------:R-:W-:Y:S01]  /*2a40*/  LDS.U16 R7, [R14+0xc00] ;  /* 0x000c00000e077984 */ /* 0x000fe20000000400 */
[----:B------:R-:W-:-:S06]  /*2a50*/  WARPGROUP.ARRIVE ;  /* 0x00000000000079c5 */ /* 0x000fcc0000000000 */
[----:B------:R-:W-:Y:S03]  /*2a60*/  HGMMA.64x64x16.F32.BF16 R24, R76, gdesc[UR4], R24, gsb0 ;  /* 0x00e000044c187df0 */ /* 0x000fe60008001818 */
[----:B------:R-:W-:Y:S02]  /*2a70*/  WARPGROUP.DEPBAR.LE gsb0, 0x0 ;  /* 0x00008000000079c5 */ /* 0x000fe40000010000 */
[----:B------:R-:W2:Y:S04]  /*2a80*/  LDS.U16 R8, [R14+0x800] ;  /* 0x000800000e087984 */ /* 0x000ea80000000400 */
[----:B------:R-:W-:Y:S04]  /*2a90*/  LDS.U16 R9, [R14+0xc08] ;  /* 0x000c08000e097984 */ /* 0x000fe80000000400 */
[----:B------:R3:W4:Y:S02]  /*2aa0*/  LDS.U16 R10, [R14+0x808] ;  /* 0x000808000e0a7984 */ /* 0x0007240000000400 */
[----:B---3--:R-:W-:Y:S01]  /*2ab0*/  IMAD.IADD R14, R69, 0x1, R14 ;  /* 0x00000001450e7824 */ /* 0x008fe200078e020e */
[----:B--2---:R-:W-:Y:S01]  /*2ac0*/  PRMT R7, R8, 0x5410, R7 ;  /* 0x0000541008077816 */ /* 0x004fe20000000007 */
[----:B------:R-:W-:-:S03]  /*2ad0*/  VIADD R8, R6, 0x4 ;  /* 0x0000000406087836 */ /* 0x000fc60000000000 */
[-C--:B------:R-:W-:Y:S02]  /*2ae0*/  F2FP.F16.E4M3.UNPACK_B R12, R7.reuse ;  /* 0x00000007ff0c723e */ /* 0x080fe400020006ff */
[----:B------:R-:W-:Y:S02]  /*2af0*/  F2FP.F16.E4M3.UNPACK_B R7, R7.H1 ;  /* 0x00000007ff07723e */ /* 0x000fe400030006ff */
[----:B----4-:R-:W-:Y:S01]  /*2b00*/  PRMT R10, R10, 0x5410, R9 ;  /* 0x000054100a0a7816 */ /* 0x010fe20000000009 */
[--C-:B------:R-:W-:Y:S01]  /*2b10*/  HADD2.F32 R76, -RZ, R12.reuse.H0_H0 ;  /* 0x2000000cff4c7230 */ /* 0x100fe20000004100 */
[----:B------:R-:W-:Y:S01]  /*2b20*/  R2UR UR6, R8 ;  /* 0x00000000080672ca */ /* 0x000fe200000e0000 */
[----:B------:R-:W-:Y:S01]  /*2b30*/  HADD2.F32 R13, -RZ, R12.H1_H1 ;  /* 0x3000000cff0d7230 */ /* 0x000fe20000004100 */
[-C--:B------:R-:W-:Y:S01]  /*2b40*/  F2FP.F16.E4M3.UNPACK_B R12, R10.reuse ;  /* 0x0000000aff0c723e */ /* 0x080fe200020006ff */
[----:B------:R-:W-:Y:S01]  /*2b50*/  IMAD.MOV.U32 R9, RZ, RZ, 0x40000040 ;  /* 0x40000040ff097424 */ /* 0x000fe200078e00ff */
[----:B------:R-:W-:Y:S01]  /*2b60*/  F2FP.F16.E4M3.UNPACK_B R10, R10.H1 ;  /* 0x0000000aff0a723e */ /* 0x000fe200030006ff */
[--C-:B------:R-:W-:Y:S01]  /*2b70*/  HADD2.F32 R77, -RZ, R7.reuse.H0_H0 ;  /* 0x20000007ff4d7230 */ /* 0x100fe20000004100 */
[----:B------:R-:W-:Y:S01]  /*2b80*/  F2FP.BF16.F32.PACK_AB R76, R13, R76 ;  /* 0x0000004c0d4c723e */ /* 0x000fe200000010ff */
[----:B------:R-:W-:Y:S01]  /*2b90*/  HADD2.F32 R8, -RZ, R7.H1_H1 ;  /* 0x30000007ff087230 */ /* 0x000fe20000004100 */
[----:B------:R-:W-:Y:S01]  /*2ba0*/  R2UR UR7, R9 ;  /* 0x00000000090772ca */ /* 0x000fe200000e0000 */
[----:B------:R-:W-:-:S02]  /*2bb0*/  HADD2.F32 R79, -RZ, R10.H0_H0 ;  /* 0x2000000aff4f7230 */ /* 0x000fc40000004100 */
[--C-:B------:R-:W-:Y:S01]  /*2bc0*/  HADD2.F32 R78, -RZ, R12.reuse.H0_H0 ;  /* 0x2000000cff4e7230 */ /* 0x100fe20000004100 */
[----:B------:R-:W-:Y:S01]  /*2bd0*/  F2FP.BF16.F32.PACK_AB R77, R8, R77 ;  /* 0x0000004d084d723e */ /* 0x000fe200000010ff */
[----:B------:R-:W-:Y:S02]  /*2be0*/  HADD2.F32 R7, -RZ, R12.H1_H1 ;  /* 0x3000000cff077230 */ /* 0x000fe40000004100 */
[----:B------:R-:W-:-:S03]  /*2bf0*/  HADD2.F32 R10, -RZ, R10.H1_H1 ;  /* 0x3000000aff0a7230 */ /* 0x000fc60000004100 */
[----:B------:R-:W-:Y:S02]  /*2c00*/  F2FP.BF16.F32.PACK_AB R78, R7, R78 ;  /* 0x0000004e074e723e */ /* 0x000fe400000010ff */
[----:B------:R-:W-:Y:S01]  /*2c10*/  F2FP.BF16.F32.PACK_AB R79, R10, R79 ;  /* 0x0000004f0a4f723e */ /* 0x000fe200000010ff */
[----:B------:R-:W-:Y:S03]  /*2c20*/  LDS.U16 R7, [R14+0xc00] ;  /* 0x000c00000e077984 */ /* 0x000fe60000000400 */
[----:B------:R-:W-:-:S06]  /*2c30*/  WARPGROUP.ARRIVE ;  /* 0x00000000000079c5 */ /* 0x000fcc0000000000 */
[----:B------:R-:W-:Y:S03]  /*2c40*/  HGMMA.64x64x16.F32.BF16 R24, R76, gdesc[UR4], R24, gsb0 ;  /* 0x00e000044c187df0 */ /* 0x000fe60008001818 */
[----:B------:R-:W-:Y:S02]  /*2c50*/  WARPGROUP.DEPBAR.LE gsb0, 0x0 ;  /* 0x00008000000079c5 */ /* 0x000fe40000010000 */
[----:B------:R-:W2:Y:S04]  /*2c60*/  LDS.U16 R8, [R14+0x800] ;  /* 0x000800000e087984 */ /* 0x000ea80000000400 */
[----:B------:R-:W-:Y:S04]  /*2c70*/  LDS.U16 R9, [R14+0xc08] ;  /* 0x000c08000e097984 */ /* 0x000fe80000000400 */
[----:B------:R-:W3:Y:S01]  /*2c80*/  LDS.U16 R10, [R14+0x808] ;  /* 0x000808000e0a7984 */ /* 0x000ee20000000400 */
[----:B--2---:R-:W-:Y:S01]  /*2c90*/  PRMT R7, R8, 0x5410, R7 ;  /* 0x0000541008077816 */ /* 0x004fe20000000007 */
[----:B------:R-:W-:-:S03]  /*2ca0*/  VIADD R8, R6, 0x6 ;  /* 0x0000000606087836 */ /* 0x000fc60000000000 */
[-C--:B------:R-:W-:Y:S02]  /*2cb0*/  F2FP.F16.E4M3.UNPACK_B R12, R7.reuse ;  /* 0x00000007ff0c723e */ /* 0x080fe400020006ff */
[----:B------:R-:W-:Y:S02]  /*2cc0*/  F2FP.F16.E4M3.UNPACK_B R7, R7.H1 ;  /* 0x00000007ff07723e */ /* 0x000fe400030006ff */
[----:B---3--:R-:W-:Y:S01]  /*2cd0*/  PRMT R10, R10, 0x5410, R9 ;  /* 0x000054100a0a7816 */ /* 0x008fe20000000009 */
[----:B------:R-:W-:Y:S01]  /*2ce0*/  IMAD.MOV.U32 R9, RZ, RZ, 0x40000040 ;  /* 0x40000040ff097424 */ /* 0x000fe200078e00ff */
[----:B------:R-:W-:Y:S01]  /*2cf0*/  R2UR UR6, R8 ;  /* 0x00000000080672ca */ /* 0x000fe200000e0000 */
[--C-:B------:R-:W-:Y:S02]  /*2d00*/  HADD2.F32 R76, -RZ, R12.reuse.H0_H0 ;  /* 0x2000000cff4c7230 */ /* 0x100fe40000004100 */
[----:B------:R-:W-:Y:S01]  /*2d10*/  HADD2.F32 R13, -RZ, R12.H1_H1 ;  /* 0x3000000cff0d7230 */ /* 0x000fe20000004100 */
[-C--:B------:R-:W-:Y:S01]  /*2d20*/  F2FP.F16.E4M3.UNPACK_B R12, R10.reuse ;  /* 0x0000000aff0c723e */ /* 0x080fe200020006ff */
[--C-:B------:R-:W-:Y:S01]  /*2d30*/  HADD2.F32 R77, -RZ, R7.reuse.H0_H0 ;  /* 0x20000007ff4d7230 */ /* 0x100fe20000004100 */
[----:B------:R-:W-:Y:S01]  /*2d40*/  R2UR UR7, R9 ;  /* 0x00000000090772ca */ /* 0x000fe200000e0000 */
[----:B------:R-:W-:Y:S01]  /*2d50*/  IMAD R8, R11, 0x4000, R72 ;  /* 0x000040000b087824 */ /* 0x000fe200078e0248 */
[----:B------:R-:W-:Y:S01]  /*2d60*/  F2FP.F16.E4M3.UNPACK_B R9, R10.H1 ;  /* 0x0000000aff09723e */ /* 0x000fe200030006ff */
[----:B------:R-:W-:Y:S01]  /*2d70*/  HADD2.F32 R10, -RZ, R7.H1_H1 ;  /* 0x30000007ff0a7230 */ /* 0x000fe20000004100 */
[----:B------:R-:W-:Y:S01]  /*2d80*/  F2FP.BF16.F32.PACK_AB R76, R13, R76 ;  /* 0x0000004c0d4c723e */ /* 0x000fe200000010ff */
[--C-:B------:R-:W-:Y:S01]  /*2d90*/  HADD2.F32 R78, -RZ, R12.reuse.H0_H0 ;  /* 0x2000000cff4e7230 */ /* 0x100fe20000004100 */
[----:B------:R-:W-:Y:S01]  /*2da0*/  IADD3 R13, R8, UR43, R67 ;  /* 0x0000002b080d7c10 */ /* 0x000fe2000fffe043 */
[----:B------:R-:W-:Y:S01]  /*2db0*/  HADD2.F32 R7, -RZ, R12.H1_H1 ;  /* 0x3000000cff077230 */ /* 0x000fe20000004100 */
[----:B------:R-:W-:Y:S01]  /*2dc0*/  F2FP.BF16.F32.PACK_AB R77, R10, R77 ;  /* 0x0000004d0a4d723e */ /* 0x000fe200000010ff */
[----:B------:R-:W-:-:S02]  /*2dd0*/  HADD2.F32 R79, -RZ, R9.H0_H0 ;  /* 0x20000009ff4f7230 */ /* 0x000fc40000004100 */
[----:B------:R-:W-:Y:S01]  /*2de0*/  HADD2.F32 R12, -RZ, R9.H1_H1 ;  /* 0x30000009ff0c7230 */ /* 0x000fe20000004100 */
[----:B------:R-:W-:Y:S01]  /*2df0*/  F2FP.BF16.F32.PACK_AB R78, R7, R78 ;  /* 0x0000004e074e723e */ /* 0x000fe200000010ff */
[----:B------:R-:W-:-:S03]  /*2e00*/  IMAD.IADD R15, R69, 0x1, R13 ;  /* 0x00000001450f7824 */ /* 0x000fc600078e020d */
[----:B------:R-:W-:-:S04]  /*2e10*/  F2FP.BF16.F32.PACK_AB R79, R12, R79 ;  /* 0x0000004f0c4f723e */ /* 0x000fc800000010ff */
[----:B------:R-:W-:-:S06]  /*2e20*/  WARPGROUP.ARRIVE ;  /* 0x00000000000079c5 */ /* 0x000fcc0000000000 */
[----:B------:R-:W-:Y:S03]  /*2e30*/  HGMMA.64x64x16.F32.BF16 R24, R76, gdesc[UR4], R24, gsb0 ;  /* 0x00e000044c187df0 */ /* 0x000fe60008001818 */
[----:B------:R-:W-:Y:S02]  /*2e40*/  WARPGROUP.DEPBAR.LE gsb0, 0x0 ;  /* 0x00008000000079c5 */ /* 0x000fe40000010000 */
[----:B------:R-:W-:Y:S04]  /*2e50*/  LDS.U16 R7, [R13+0xc00] ;  /* 0x000c00000d077984 */ /* 0x000fe80000000400 */
        /* <DEDUP_REMOVED lines=9> */
[----:B------:R-:W-:Y:S01]  /*2ef0*/  IMAD.MOV.U32 R9, RZ, RZ, 0x40000040 ;  /* 0x40000040ff097424 */ /* 0x000fe200078e00ff */
[----:B------:R-:W-:Y:S01]  /*2f00*/  R2UR UR6, R8 ;  /* 0x00000000080672ca */ /* 0x000fe200000e0000 */
[----:B------:R-:W-:Y:S01]  /*2f10*/  HADD2.F32 R76, -RZ, R11.H0_H0 ;  /* 0x2000000bff4c7230 */ /* 0x000fe20000004100 */
[-C--:B------:R-:W-:Y:S01]  /*2f20*/  F2FP.F16.E4M3.UNPACK_B R12, R10.reuse ;  /* 0x0000000aff0c723e */ /* 0x080fe200020006ff */
[--C-:B------:R-:W-:Y:S01]  /*2f30*/  HADD2.F32 R77, -RZ, R7.reuse.H0_H0 ;  /* 0x20000007ff4d7230 */ /* 0x100fe20000004100 */
[----:B------:R-:W-:Y:S01]  /*2f40*/  F2FP.F16.E4M3.UNPACK_B R10, R10.H1 ;  /* 0x0000000aff0a723e */ /* 0x000fe200030006ff */
[----:B------:R-:W-:Y:S01]  /*2f50*/  HADD2.F32 R8, -RZ, R7.H1_H1 ;  /* 0x30000007ff087230 */ /* 0x000fe20000004100 */
[----:B------:R-:W-:Y:S01]  /*2f60*/  R2UR UR7, R9 ;  /* 0x00000000090772ca */ /* 0x000fe200000e0000 */
[----:B------:R-:W-:-:S02]  /*2f70*/  HADD2.F32 R11, -RZ, R11.H1_H1 ;  /* 0x3000000bff0b7230 */ /* 0x000fc40000004100 */
[----:B------:R-:W-:Y:S01]  /*2f80*/  HADD2.F32 R79, -RZ, R10.H0_H0 ;  /* 0x2000000aff4f7230 */ /* 0x000fe20000004100 */
[----:B------:R-:W-:Y:S01]  /*2f90*/  F2FP.BF16.F32.PACK_AB R77, R8, R77 ;  /* 0x0000004d084d723e */ /* 0x000fe200000010ff */
[--C-:B------:R-:W-:Y:S01]  /*2fa0*/  HADD2.F32 R78, -RZ, R12.reuse.H0_H0 ;  /* 0x2000000cff4e7230 */ /* 0x100fe20000004100 */
[----:B------:R-:W-:Y:S01]  /*2fb0*/  F2FP.BF16.F32.PACK_AB R76, R11, R76 ;  /* 0x0000004c0b4c723e */ /* 0x000fe200000010ff */
[----:B------:R-:W-:Y:S02]  /*2fc0*/  HADD2.F32 R7, -RZ, R12.H1_H1 ;  /* 0x3000000cff077230 */ /* 0x000fe40000004100 */
[----:B------:R-:W-:-:S03]  /*2fd0*/  HADD2.F32 R10, -RZ, R10.H1_H1 ;  /* 0x3000000aff0a7230 */ /* 0x000fc60000004100 */
[----:B------:R-:W-:Y:S02]  /*2fe0*/  F2FP.BF16.F32.PACK_AB R78, R7, R78 ;  /* 0x0000004e074e723e */ /* 0x000fe400000010ff */
        /* <DEDUP_REMOVED lines=37> */
[----:B------:R-:W3:Y:S01]  /*3240*/  LDS.U16 R10, [R13+0x808] ;  /* 0x000808000d0a7984 */ /* 0x000ee20000000400 */
[----:B--2---:R-:W-:Y:S01]  /*3250*/  PRMT R7, R8, 0x5410, R7 ;  /* 0x0000541008077816 */ /* 0x004fe20000000007 */
[----:B------:R-:W-:-:S02]  /*3260*/  VIADD R8, R6, 0x204 ;  /* 0x0000020406087836 */ /* 0x000fc40000000000 */
[----:B------:R-:W-:Y:S01]  /*3270*/  VIADD R6, R6, 0x206 ;  /* 0x0000020606067836 */ /* 0x000fe20000000000 */
[-C--:B------:R-:W-:Y:S02]  /*3280*/  F2FP.F16.E4M3.UNPACK_B R11, R7.reuse ;  /* 0x00000007ff0b723e */ /* 0x080fe400020006ff */
[----:B------:R-:W-:Y:S02]  /*3290*/  F2FP.F16.E4M3.UNPACK_B R7, R7.H1 ;  /* 0x00000007ff07723e */ /* 0x000fe400030006ff */
[----:B---3--:R-:W-:Y:S01]  /*32a0*/  PRMT R10, R10, 0x5410, R9 ;  /* 0x000054100a0a7816 */ /* 0x008fe20000000009 */
        /* <DEDUP_REMOVED lines=18> */
[----:B------:R-:W-:Y:S01]  /*33d0*/  HGMMA.64x64x16.F32.BF16 R24, R76, gdesc[UR4], R24, gsb0 ;  /* 0x00e000044c187df0 */ /* 0x000fe20008001818 */
[----:B------:R-:W-:Y:S02]  /*33e0*/  R2UR UR6, R6 ;  /* 0x00000000060672ca */ /* 0x000fe400000e0000 */
[----:B------:R-:W-:Y:S02]  /*33f0*/  WARPGROUP.DEPBAR.LE gsb0, 0x0 ;  /* 0x00008000000079c5 */ /* 0x000fe40000010000 */
[----:B------:R-:W-:Y:S04]  /*3400*/  LDS.U16 R7, [R15+0xc00] ;  /* 0x000c00000f077984 */ /* 0x000fe80000000400 */
[----:B------:R-:W2:Y:S04]  /*3410*/  LDS.U16 R8, [R15+0x800] ;  /* 0x000800000f087984 */ /* 0x000ea80000000400 */
[----:B------:R-:W-:Y:S04]  /*3420*/  LDS.U16 R9, [R15+0xc08] ;  /* 0x000c08000f097984 */ /* 0x000fe80000000400 */
[----:B------:R-:W3:Y:S01]  /*3430*/  LDS.U16 R10, [R15+0x808] ;  /* 0x000808000f0a7984 */ /* 0x000ee20000000400 */
[----:B--2---:R-:W-:-:S04]  /*3440*/  PRMT R7, R8, 0x5410, R7 ;  /* 0x0000541008077816 */ /* 0x004fc80000000007 */
[----:B------:R-:W-:Y:S02]  /*3450*/  F2FP.F16.E4M3.UNPACK_B R8, R7 ;  /* 0x00000007ff08723e */ /* 0x000fe400020006ff */
[----:B---3--:R-:W-:-:S03]  /*3460*/  PRMT R9, R10, 0x5410, R9 ;  /* 0x000054100a097816 */ /* 0x008fc60000000009 */
[--C-:B------:R-:W-:Y:S02]  /*3470*/  HADD2.F32 R76, -RZ, R8.reuse.H0_H0 ;  /* 0x20000008ff4c7230 */ /* 0x100fe40000004100 */
[----:B------:R-:W-:Y:S01]  /*3480*/  HADD2.F32 R11, -RZ, R8.H1_H1 ;  /* 0x30000008ff0b7230 */ /* 0x000fe20000004100 */
[----:B------:R-:W-:Y:S01]  /*3490*/  F2FP.F16.E4M3.UNPACK_B R8, R7.H1 ;  /* 0x00000007ff08723e */ /* 0x000fe200030006ff */
[----:B------:R-:W-:Y:S01]  /*34a0*/  IMAD.MOV.U32 R7, RZ, RZ, 0x40000040 ;  /* 0x40000040ff077424 */ /* 0x000fe200078e00ff */
[-C--:B------:R-:W-:Y:S02]  /*34b0*/  F2FP.F16.E4M3.UNPACK_B R10, R9.reuse ;  /* 0x00000009ff0a723e */ /* 0x080fe400020006ff */
[----:B------:R-:W-:Y:S01]  /*34c0*/  F2FP.F16.E4M3.UNPACK_B R9, R9.H1 ;  /* 0x00000009ff09723e */ /* 0x000fe200030006ff */
[--C-:B------:R-:W-:Y:S01]  /*34d0*/  HADD2.F32 R77, -RZ, R8.reuse.H0_H0 ;  /* 0x20000008ff4d7230 */ /* 0x100fe20000004100 */
[----:B------:R-:W-:Y:S01]  /*34e0*/  R2UR UR7, R7 ;  /* 0x00000000070772ca */ /* 0x000fe200000e0000 */
        /* <DEDUP_REMOVED lines=12> */
[----:B01----:R-:W-:Y:S05]  /*35b0*/  @!P0 BRA `(.L_x_27) ;  /* 0x0000000000048947 */ /* 0x003fea0003800000 */
[----:B------:R-:W-:Y:S01]  /*35c0*/  BPT.TRAP 0x1 ;  /* 0x000000040000795c */ /* 0x000fe20000300000 */
.L_x_27:
[----:B------:R-:W-:Y:S02]  /*35d0*/  LEA R6, R3, UR43, 0x3 ;  /* 0x0000002b03067c11 */ /* 0x000fe4000f8e18ff */
[----:B------:R-:W-:-:S03]  /*35e0*/  ISETP.GT.U32.AND P2, PT, R18, 0x1, PT ;  /* 0x000000011200780c */ /* 0x000fc60003f44070 */
[----:B------:R-:W-:-:S05]  /*35f0*/  VIADD R6, R6, 0x38 ;  /* 0x0000003806067836 */ /* 0x000fca0000000000 */
[----:B------:R-:W-:-:S04]  /*3600*/  PRMT R6, RZ, 0x654, R6 ;  /* 0x00000654ff067816 */ /* 0x000fc80000000006 */
[----:B------:R0:W-:Y:S01]  /*3610*/  SYNCS.ARRIVE.TRANS64.RED.A1T0 RZ, [R6+URZ], RZ ;  /* 0x000000ff06ff79a7 */ /* 0x0001e2000810043f */
[----:B------:R-:W-:Y:S05]  /*3620*/  @P2 BRA `(.L_x_28) ;  /* 0x0000000000042947 */ /* 0x000fea0003800000 */
[----:B------:R-:W-:Y:S01]  /*3630*/  BPT.TRAP 0x1 ;  /* 0x000000040000795c */ /* 0x000fe20000300000 */
.L_x_28:
[----:B------:R-:W-:-:S05]  /*3640*/  VIADD R3, R3, 0x1 ;  /* 0x0000000103037836 */ /* 0x000fca0000000000 */
[----:B------:R-:W-:-:S04]  /*3650*/  ISETP.NE.AND P2, PT, R3, 0x7, PT ;  /* 0x000000070300780c */ /* 0x000fc80003f45270 */
[----:B------:R-:W-:Y:S01]  /*3660*/  SEL R3, R3, RZ, P2 ;  /* 0x000000ff03037207 */ /* 0x000fe20001000000 */
[----:B------:R-:W-:Y:S08]  /*3670*/  @!P0 BRA `(.L_x_29) ;  /* 0x0000000000048947 */ /* 0x000ff00003800000 */
[----:B------:R-:W-:Y:S01]  /*3680*/  BPT.TRAP 0x1 ;  /* 0x000000040000795c */ /* 0x000fe20000300000 */
.L_x_29:
[----:B------:R-:W-:Y:S04]  /*3690*/  BSSY B0, `(.L_x_30) ;  /* 0x0000004000007945 */ /* 0x000fe80003800000 */
[----:B------:R-:W-:Y:S05]  /*36a0*/  @P1 BRA `(.L_x_31) ;  /* 0x0000000000081947 */ /* 0x000fea0003800000 */
[----:B------:R-:W1:Y:S02]  /*36b0*/  SYNCS.PHASECHK.TRANS64.TRYWAIT P1, [R20+URZ], R21 ;  /* 0x00000015140075a7 */ /* 0x000e64000802017f */
[----:B-1----:R-:W-:Y:S05]  /*36c0*/  @!P1 BRA `(.L_x_32) ;  /* 0x0000005800d49947 */ /* 0x002fea0003800000 */
.L_x_31:
[----:B------:R-:W-:Y:S05]  /*36d0*/  BSYNC B0 ;  /* 0x0000000000007941 */ /* 0x000fea0003800000 */
.L_x_30:
[----:B-1----:R-:W-:Y:S01]  /*36e0*/  IMAD.SHL.U32 R20, R4, 0x4000, RZ ;  /* 0x0000400004147824 */ /* 0x002fe200078e00ff */
[C---:B------:R-:W-:Y:S01]  /*36f0*/  ISETP.GT.AND P1, PT, R5.reuse, 0x2, PT ;  /* 0x000000020500780c */ /* 0x040fe20003f24270 */
[----:B------:R-:W-:Y:S02]  /*3700*/  VIADD R5, R5, 0xffffffff ;  /* 0xffffffff05057836 */ /* 0x000fe40000000000 */
[----:B------:R-:W-:Y:S01]  /*3710*/  IMAD.IADD R76, R69, 0x1, R20 ;  /* 0x00000001454c7824 */ /* 0x000fe200078e0214 */
[----:B------:R-:W-:-:S04]  /*3720*/  IADD3 R11, R20, UR43, R67 ;  /* 0x0000002b140b7c10 */ /* 0x000fc8000fffe043 */
[----:B------:R-:W-:Y:S01]  /*3730*/  IADD3 R14, R76, UR43, R67 ;  /* 0x0000002b4c0e7c10 */ /* 0x000fe2000fffe043 */
[----:B------:R-:W-:Y:S04]  /*3740*/  LDS.U16 R8, [R11+0xc08] ;  /* 0x000c08000b087984 */ /* 0x000fe80000000400 */
[----:B------:R-:W1:Y:S04]  /*3750*/  LDS.U16 R9, [R11+0x808] ;  /* 0x000808000b097984 */ /* 0x000e680000000400 */
[----:B0-----:R-:W-:Y:S04]  /*3760*/  LDS.U16 R6, [R11+0xc00] ;  /* 0x000c00000b067984 */ /* 0x001fe80000000400 */
[----:B------:R0:W2:Y:S04]  /*3770*/  LDS.U16 R7, [R11+0x800] ;  /* 0x000800000b077984 */ /* 0x0000a80000000400 */
[----:B------:R-:W-:Y:S04]  /*3780*/  LDS.U16 R10, [R14+0xc00] ;  /* 0x000c00000e0a7984 */ /* 0x000fe80000000400 */
[----:B------:R-:W3:Y:S01]  /*3790*/  LDS.U16 R13, [R14+0x800] ;  /* 0x000800000e0d7984 */ /* 0x000ee20000000400 */
[----:B0-----:R-:W-:-:S03]  /*37a0*/  IMAD.MOV.U32 R11, RZ, RZ, R4 ;  /* 0x000000ffff0b7224 */ /* 0x001fc600078e0004 */
[----:B------:R-:W-:Y:S04]  /*37b0*/  LDS.U16 R12, [R14+0xc08] ;  /* 0x000c08000e0c7984 */ /* 0x000fe80000000400 */
[----:B------:R-:W0:Y:S01]  /*37c0*/  LDS.U16 R15, [R14+0x808] ;  /* 0x000808000e0f7984 */ /* 0x000e220000000400 */
[----:B-1----:R-:W-:-:S04]  /*37d0*/  PRMT R8, R9, 0x5410, R8 ;  /* 0x0000541009087816 */ /* 0x002fc80000000008 */
[-C--:B------:R-:W-:Y:S02]  /*37e0*/  F2FP.F16.E4M3.UNPACK_B R9, R8.reuse ;  /* 0x00000008ff09723e */ /* 0x080fe400020006ff */
[----:B------:R-:W-:Y:S02]  /*37f0*/  F2FP.F16.E4M3.UNPACK_B R8, R8.H1 ;  /* 0x00000008ff08723e */ /* 0x000fe400030006ff */
[----:B--2---:R-:W-:Y:S01]  /*3800*/  PRMT R6, R7, 0x5410, R6 ;  /* 0x0000541007067816 */ /* 0x004fe20000000006 */
[--C-:B------:R-:W-:Y:S02]  /*3810*/  HADD2.F32 R62, -RZ, R9.reuse.H0_H0 ;  /* 0x20000009ff3e7230 */ /* 0x100fe40000004100 */
[--C-:B------:R-:W-:Y:S01]  /*3820*/  HADD2.F32 R63, -RZ, R8.reuse.H0_H0 ;  /* 0x20000008ff3f7230 */ /* 0x100fe20000004100 */
[-C--:B------:R-:W-:Y:S01]  /*3830*/  F2FP.F16.E4M3.UNPACK_B R7, R6.reuse ;  /* 0x00000006ff07723e */ /* 0x080fe200020006ff */
[----:B------:R-:W-:Y:S01]  /*3840*/  HADD2.F32 R9, -RZ, R9.H1_H1 ;  /* 0x30000009ff097230 */ /* 0x000fe20000004100 */
[----:B------:R-:W-:Y:S01]  /*3850*/  F2FP.F16.E4M3.UNPACK_B R6, R6.H1 ;  /* 0x00000006ff06723e */ /* 0x000fe200030006ff */
[----:B------:R-:W-:-:S02]  /*3860*/  HADD2.F32 R8, -RZ, R8.H1_H1 ;  /* 0x30000008ff087230 */ /* 0x000fc40000004100 */
[--C-:B------:R-:W-:Y:S01]  /*3870*/  HADD2.F32 R60, -RZ, R7.reuse.H0_H0 ;  /* 0x20000007ff3c7230 */ /* 0x100fe20000004100 */
[----:B------:R-:W-:Y:S01]  /*3880*/  F2FP.BF16.F32.PACK_AB R62, R9, R62 ;  /* 0x0000003e093e723e */ /* 0x000fe200000010ff */
[--C-:B------:R-:W-:Y:S01]  /*3890*/  HADD2.F32 R61, -RZ, R6.reuse.H0_H0 ;  /* 0x20000006ff3d7230 */ /* 0x100fe20000004100 */
[----:B------:R-:W-:Y:S01]  /*38a0*/  F2FP.BF16.F32.PACK_AB R63, R8, R63 ;  /* 0x0000003f083f723e */ /* 0x000fe200000010ff */
[----:B------:R-:W-:Y:S01]  /*38b0*/  HADD2.F32 R7, -RZ, R7.H1_H1 ;  /* 0x30000007ff077230 */ /* 0x000fe20000004100 */
[----:B---3--:R-:W-:Y:S01]  /*38c0*/  PRMT R9, R13, 0x5410, R10 ;  /* 0x000054100d097816 */ /* 0x008fe2000000000a */
[----:B------:R-:W-:Y:S01]  /*38d0*/  HADD2.F32 R6, -RZ, R6.H1_H1 ;  /* 0x30000006ff067230 */ /* 0x000fe20000004100 */
[----:B0-----:R-:W-:Y:S02]  /*38e0*/  PRMT R8, R15, 0x5410, R12 ;  /* 0x000054100f087816 */ /* 0x001fe4000000000c */
[----:B------:R-:W-:Y:S02]  /*38f0*/  F2FP.BF16.F32.PACK_AB R60, R7, R60 ;  /* 0x0000003c073c723e */ /* 0x000fe400000010ff */
[----:B------:R-:W-:Y:S01]  /*3900*/  F2FP.BF16.F32.PACK_AB R61, R6, R61 ;  /* 0x0000003d063d723e */ /* 0x000fe200000010ff */
[----:B------:R-:W-:Y:S06]  /*3910*/  @P1 BRA `(.L_x_33) ;  /* 0xffffffec00a41947 */ /* 0x000fec000383ffff */
[----:B------:R-:W-:Y:S02]  /*3920*/  IMAD.MOV.U32 R10, RZ, RZ, R20 ;  /* 0x000000ffff0a7224 */ /* 0x000fe400078e0014 */
[----:B------:R-:W-:-:S07]  /*3930*/  IMAD.MOV.U32 R11, RZ, RZ, R76 ;  /* 0x000000ffff0b7224 */ /* 0x000fce00078e004c */
.L_x_25:
[----:B------:R-:W-:Y:S01]  /*3940*/  IMAD.MOV.U32 R5, RZ, RZ, 0x40000040 ;  /* 0x40000040ff057424 */ /* 0x000fe200078e00ff */
[----:B------:R-:W-:Y:S01]  /*3950*/  LEA R4, R4, UR45, 0xa ;  /* 0x0000002d04047c11 */ /* 0x000fe2000f8e50ff */
[----:B------:R-:W-:Y:S05]  /*3960*/  WARPSYNC.ALL ;  /* 0x0000000000007948 */ /* 0x000fea0003800000 */
[C---:B------:R-:W-:Y:S01]  /*3970*/  R2UR UR6, R4.reuse ;  /* 0x00000000040672ca */ /* 0x040fe200000e0000 */
[----:B------:R-:W-:Y:S01]  /*3980*/  WARPGROUP.ARRIVE ;  /* 0x00000000000079c5 */ /* 0x000fe20000000000 */
[----:B------:R-:W-:Y:S01]  /*3990*/  R2UR UR7, R5 ;  /* 0x00000000050772ca */ /* 0x000fe200000e0000 */
[----:B------:R-:W-:Y:S01]  /*39a0*/  VIADD R6, R4, 0x2 ;  /* 0x0000000204067836 */ /* 0x000fe20000000000 */
[-C--:B------:R-:W-:Y:S01]  /*39b0*/  F2FP.F16.E4M3.UNPACK_B R0, R9.reuse ;  /* 0x00000009ff00723e */ /* 0x080fe200020006ff */
[----:B------:R-:W-:Y:S01]  /*39c0*/  IMAD.MOV.U32 R7, RZ, RZ, 0x40000040 ;  /* 0x40000040ff077424 */ /* 0x000fe200078e00ff */
[----:B------:R-:W-:-:S02]  /*39d0*/  F2FP.F16.E4M3.UNPACK_B R9, R9.H1 ;  /* 0x00000009ff09723e */ /* 0x000fc400030006ff */
[--C-:B------:R-:W-:Y:S01]  /*39e0*/  IADD3 R11, R67, R11, R70.reuse ;  /* 0x0000000b430b7210 */ /* 0x100fe20007ffe046 */
[--C-:B------:R-:W-:Y:S02]  /*39f0*/  HADD2.F32 R76, -RZ, R0.reuse.H0_H0 ;  /* 0x20000000ff4c7230 */ /* 0x100fe40000004100 */
[----:B------:R-:W-:Y:S01]  /*3a00*/  HADD2.F32 R5, -RZ, R0.H1_H1 ;  /* 0x30000000ff057230 */ /* 0x000fe20000004100 */
[-C--:B------:R-:W-:Y:S01]  /*3a10*/  F2FP.F16.E4M3.UNPACK_B R0, R8.reuse ;  /* 0x00000008ff00723e */ /* 0x080fe200020006ff */
[--C-:B------:R-:W-:Y:S01]  /*3a20*/  HADD2.F32 R77, -RZ, R9.reuse.H0_H0 ;  /* 0x20000009ff4d7230 */ /* 0x100fe20000004100 */
[----:B------:R-:W-:Y:S01]  /*3a30*/  F2FP.F16.E4M3.UNPACK_B R8, R8.H1 ;  /* 0x00000008ff08723e */ /* 0x000fe200030006ff */
[----:B------:R-:W-:Y:S01]  /*3a40*/  HGMMA.64x64x16.F32.BF16 R24, R60, gdesc[UR4], R24, gsb0 ;  /* 0x00e000043c187df0 */ /* 0x000fe20008001818 */
[----:B------:R-:W-:Y:S01]  /*3a50*/  R2UR UR6, R6 ;  /* 0x00000000060672ca */ /* 0x000fe200000e0000 */
[----:B------:R-:W-:Y:S01]  /*3a60*/  HADD2.F32 R6, -RZ, R9.H1_H1 ;  /* 0x30000009ff067230 */ /* 0x000fe20000004100 */
[----:B------:R-:W-:Y:S01]  /*3a70*/  R2UR UR7, R7 ;  /* 0x00000000070772ca */ /* 0x000fe200000e0000 */
[----:B------:R-:W-:Y:S01]  /*3a80*/  HADD2.F32 R79, -RZ, R8.H0_H0 ;  /* 0x20000008ff4f7230 */ /* 0x000fe20000004100 */
[----:B------:R-:W-:Y:S01]  /*3a90*/  F2FP.BF16.F32.PACK_AB R76, R5, R76 ;  /* 0x0000004c054c723e */ /* 0x000fe200000010ff */
[--C-:B------:R-:W-:Y:S01]  /*3aa0*/  HADD2.F32 R78, -RZ, R0.reuse.H0_H0 ;  /* 0x20000000ff4e7230 */ /* 0x100fe20000004100 */
[----:B------:R-:W-:Y:S01]  /*3ab0*/  F2FP.BF16.F32.PACK_AB R77, R6, R77 ;  /* 0x0000004d064d723e */ /* 0x000fe200000010ff */
[----:B------:R-:W-:Y:S01]  /*3ac0*/  HADD2.F32 R7, -RZ, R0.H1_H1 ;  /* 0x30000000ff077230 */ /* 0x000fe20000004100 */
[C---:B------:R-:W-:Y:S01]  /*3ad0*/  IADD3 R0, R67.reuse, R10, R70 ;  /* 0x0000000a43007210 */ /* 0x040fe20007ffe046 */
[----:B------:R-:W-:Y:S01]  /*3ae0*/  HADD2.F32 R8, -RZ, R8.H1_H1 ;  /* 0x30000008ff087230 */ /* 0x000fe20000004100 */
[----:B------:R-:W-:-:S02]  /*3af0*/  IADD3 R10, R67, R72, R10 ;  /* 0x00000048430a7210 */ /* 0x000fc40007ffe00a */
[----:B------:R-:W-:Y:S02]  /*3b00*/  F2FP.BF16.F32.PACK_AB R78, R7, R78 ;  /* 0x0000004e074e723e */ /* 0x000fe400000010ff */
[----:B------:R-:W-:Y:S01]  /*3b10*/  F2FP.BF16.F32.PACK_AB R79, R8, R79 ;  /* 0x0000004f084f723e */ /* 0x000fe200000010ff */
[----:B------:R-:W-:Y:S02]  /*3b20*/  WARPGROUP.DEPBAR.LE gsb0, 0x0 ;  /* 0x00008000000079c5 */ /* 0x000fe40000010000 */
[----:B------:R-:W-:Y:S01]  /*3b30*/  LDS.U16 R5, [R0+UR43+0xc00] ;  /* 0x000c002b00057984 */ /* 0x000fe20008000400 */
[----:B------:R-:W-:-:S06]  /*3b40*/  WARPGROUP.ARRIVE ;  /* 0x00000000000079c5 */ /* 0x000fcc0000000000 */
[----:B------:R-:W-:Y:S03]  /*3b50*/  HGMMA.64x64x16.F32.BF16 R24, R76, gdesc[UR4], R24, gsb0 ;  /* 0x00e000044c187df0 */ /* 0x000fe60008001818 */
[----:B------:R-:W-:Y:S02]  /*3b60*/  WARPGROUP.DEPBAR.LE gsb0, 0x0 ;  /* 0x00008000000079c5 */ /* 0x000fe40000010000 */
[----:B------:R-:W0:Y:S04]  /*3b70*/  LDS.U16 R6, [R0+UR43+0x800] ;  /* 0x0008002b00067984 */ /* 0x000e280008000400 */
[----:B------:R-:W-:Y:S04]  /*3b80*/  LDS.U16 R7, [R0+UR43+0xc08] ;  /* 0x000c082b00077984 */ /* 0x000fe80008000400 */
[----:B------:R-:W1:Y:S01]  /*3b90*/  LDS.U16 R8, [R0+UR43+0x808] ;  /* 0x0008082b00087984 */ /* 0x000e620008000400 */
[----:B0-----:R-:W-:Y:S01]  /*3ba0*/  PRMT R5, R6, 0x5410, R5 ;  /* 0x0000541006057816 */ /* 0x001fe20000000005 */
[----:B------:R-:W-:-:S03]  /*3bb0*/  VIADD R6, R4, 0x4 ;  /* 0x0000000404067836 */ /* 0x000fc60000000000 */
[-C--:B------:R-:W-:Y:S02]  /*3bc0*/  F2FP.F16.E4M3.UNPACK_B R9, R5.reuse ;  /* 0x00000005ff09723e */ /* 0x080fe400020006ff */
[----:B------:R-:W-:Y:S02]  /*3bd0*/  F2FP.F16.E4M3.UNPACK_B R5, R5.H1 ;  /* 0x00000005ff05723e */ /* 0x000fe400030006ff */
[----:B-1----:R-:W-:Y:S01]  /*3be0*/  PRMT R8, R8, 0x5410, R7 ;  /* 0x0000541008087816 */ /* 0x002fe20000000007 */
        /* <DEDUP_REMOVED lines=13> */
[----:B------:R-:W-:Y:S01]  /*3cc0*/  HADD2.F32 R5, -RZ, R12.H1_H1 ;  /* 0x3000000cff057230 */ /* 0x000fe20000004100 */
[----:B------:R-:W-:Y:S01]  /*3cd0*/  LDS.U16 R0, [R11+UR43+0xc00] ;  /* 0x000c002b0b007984 */ /* 0x000fe20008000400 */
[----:B------:R-:W-:Y:S02]  /*3ce0*/  HADD2.F32 R8, -RZ, R8.H1_H1 ;  /* 0x30000008ff087230 */ /* 0x000fe40000004100 */
[----:B------:R-:W-:Y:S01]  /*3cf0*/  VIADD R6, R4, 0x6 ;  /* 0x0000000604067836 */ /* 0x000fe20000000000 */
[----:B------:R-:W-:Y:S02]  /*3d00*/  F2FP.BF16.F32.PACK_AB R78, R5, R78 ;  /* 0x0000004e054e723e */ /* 0x000fe400000010ff */
[----:B------:R-:W-:-:S04]  /*3d10*/  F2FP.BF16.F32.PACK_AB R79, R8, R79 ;  /* 0x0000004f084f723e */ /* 0x000fc800000010ff */
[----:B------:R-:W-:-:S06]  /*3d20*/  WARPGROUP.ARRIVE ;  /* 0x00000000000079c5 */ /* 0x000fcc0000000000 */
[----:B------:R-:W-:Y:S01]  /*3d30*/  HGMMA.64x64x16.F32.BF16 R24, R76, gdesc[UR4], R24, gsb0 ;  /* 0x00e000044c187df0 */ /* 0x000fe20008001818 */
[----:B------:R-:W-:Y:S01]  /*3d40*/  R2UR UR6, R6 ;  /* 0x00000000060672ca */ /* 0x000fe200000e0000 */
[----:B------:R-:W-:Y:S01]  /*3d50*/  VIADD R6, R4, 0x200 ;  /* 0x0000020004067836 */ /* 0x000fe20000000000 */
[----:B------:R-:W-:Y:S02]  /*3d60*/  WARPGROUP.DEPBAR.LE gsb0, 0x0 ;  /* 0x00008000000079c5 */ /* 0x000fe40000010000 */
[----:B------:R-:W0:Y:S04]  /*3d70*/  LDS.U16 R5, [R11+UR43+0x800] ;  /* 0x0008002b0b057984 */ /* 0x000e280008000400 */
[----:B------:R-:W-:Y:S04]  /*3d80*/  LDS.U16 R7, [R11+UR43+0xc08] ;  /* 0x000c082b0b077984 */ /* 0x000fe80008000400 */
[----:B------:R-:W1:Y:S01]  /*3d90*/  LDS.U16 R8, [R11+UR43+0x808] ;  /* 0x0008082b0b087984 */ /* 0x000e620008000400 */
[----:B0-----:R-:W-:-:S04]  /*3da0*/  PRMT R0, R5, 0x5410, R0 ;  /* 0x0000541005007816 */ /* 0x001fc80000000000 */
[-C--:B------:R-:W-:Y:S02]  /*3db0*/  F2FP.F16.E4M3.UNPACK_B R5, R0.reuse ;  /* 0x00000000ff05723e */ /* 0x080fe400020006ff */
[----:B------:R-:W-:Y:S02]  /*3dc0*/  F2FP.F16.E4M3.UNPACK_B R0, R0.H1 ;  /* 0x00000000ff00723e */ /* 0x000fe400030006ff */
[----:B-1----:R-:W-:Y:S01]  /*3dd0*/  PRMT R8, R8, 0x5410, R7 ;  /* 0x0000541008087816 */ /* 0x002fe20000000007 */
[----:B------:R-:W-:Y:S02]  /*3de0*/  IMAD.MOV.U32 R7, RZ, RZ, 0x40000040 ;  /* 0x40000040ff077424 */ /* 0x000fe400078e00ff */
[--C-:B------:R-:W-:Y:S01]  /*3df0*/  HADD2.F32 R76, -RZ, R5.reuse.H0_H0 ;  /* 0x20000005ff4c7230 */ /* 0x100fe20000004100 */
[-C--:B------:R-:W-:Y:S01]  /*3e00*/  F2FP.F16.E4M3.UNPACK_B R9, R8.reuse ;  /* 0x00000008ff09723e */ /* 0x080fe200020006ff */
[----:B------:R-:W-:Y:S01]  /*3e10*/  HADD2.F32 R77, -RZ, R0.H0_H0 ;  /* 0x20000000ff4d7230 */ /* 0x000fe20000004100 */
[----:B------:R-:W-:Y:S01]  /*3e20*/  F2FP.F16.E4M3.UNPACK_B R8, R8.H1 ;  /* 0x00000008ff08723e */ /* 0x000fe200030006ff */
[----:B------:R-:W-:Y:S01]  /*3e30*/  HADD2.F32 R5, -RZ, R5.H1_H1 ;  /* 0x30000005ff057230 */ /* 0x000fe20000004100 */
[----:B------:R-:W-:Y:S01]  /*3e40*/  R2UR UR7, R7 ;  /* 0x00000000070772ca */ /* 0x000fe200000e0000 */
[----:B------:R-:W-:-:S02]  /*3e50*/  HADD2.F32 R78, -RZ, R9.H0_H0 ;  /* 0x20000009ff4e7230 */ /* 0x000fc40000004100 */
[----:B------:R-:W-:Y:S01]  /*3e60*/  HADD2.F32 R79, -RZ, R8.H0_H0 ;  /* 0x20000008ff4f7230 */ /* 0x000fe20000004100 */
[----:B------:R-:W-:Y:S01]  /*3e70*/  F2FP.BF16.F32.PACK_AB R76, R5, R76 ;  /* 0x0000004c054c723e */ /* 0x000fe200000010ff */
[----:B------:R-:W-:Y:S02]  /*3e80*/  HADD2.F32 R0, -RZ, R0.H1_H1 ;  /* 0x30000000ff007230 */ /* 0x000fe40000004100 */
[----:B------:R-:W-:Y:S02]  /*3e90*/  HADD2.F32 R9, -RZ, R9.H1_H1 ;  /* 0x30000009ff097230 */ /* 0x000fe40000004100 */
[----:B------:R-:W-:Y:S01]  /*3ea0*/  HADD2.F32 R8, -RZ, R8.H1_H1 ;  /* 0x30000008ff087230 */ /* 0x000fe20000004100 */
[----:B------:R-:W-:Y:S02]  /*3eb0*/  F2FP.BF16.F32.PACK_AB R77, R0, R77 ;  /* 0x0000004d004d723e */ /* 0x000fe400000010ff */
[----:B------:R-:W-:Y:S01]  /*3ec0*/  F2FP.BF16.F32.PACK_AB R78, R9, R78 ;  /* 0x0000004e094e723e */ /* 0x000fe200000010ff */
[----:B------:R-:W-:Y:S01]  /*3ed0*/  LDS.U16 R0, [R10+UR43+0xc00] ;  /* 0x000c002b0a007984 */ /* 0x000fe20008000400 */
        /* <DEDUP_REMOVED lines=8> */
[----:B------:R1:W2:Y:S02]  /*3f60*/  LDS.U16 R8, [R10+UR43+0x808] ;  /* 0x0008082b0a087984 */ /* 0x0002a40008000400 */
[----:B-1----:R-:W-:-:S04]  /*3f70*/  VIADD R10, R10, UR43 ;  /* 0x0000002b0a0a7c36 */ /* 0x002fc80008000000 */
[--C-:B------:R-:W-:Y:S02]  /*3f80*/  IMAD.IADD R11, R69, 0x1, R10.reuse ;  /* 0x00000001450b7824 */ /* 0x100fe400078e020a */
[----:B------:R-:W-:Y:S01]  /*3f90*/  IMAD.IADD R10, R70, 0x1, R10 ;  /* 0x00000001460a7824 */ /* 0x000fe200078e020a */
[----:B0-----:R-:W-:-:S04]  /*3fa0*/  PRMT R0, R5, 0x5410, R0 ;  /* 0x0000541005007816 */ /* 0x001fc80000000000 */
[-C--:B------:R-:W-:Y:S02]  /*3fb0*/  F2FP.F16.E4M3.UNPACK_B R5, R0.reuse ;  /* 0x00000000ff05723e */ /* 0x080fe400020006ff */
[----:B------:R-:W-:Y:S02]  /*3fc0*/  F2FP.F16.E4M3.UNPACK_B R0, R0.H1 ;  /* 0x00000000ff00723e */ /* 0x000fe400030006ff */
[----:B--2---:R-:W-:Y:S01]  /*3fd0*/  PRMT R8, R8, 0x5410, R7 ;  /* 0x0000541008087816 */ /* 0x004fe20000000007 */
        /* <DEDUP_REMOVED lines=14> */
[----:B------:R-:W-:Y:S02]  /*40c0*/  F2FP.BF16.F32.PACK_AB R78, R9, R78 ;  /* 0x0000004e094e723e */ /* 0x000fe400000010ff */
[----:B------:R-:W-:-:S04]  /*40d0*/  F2FP.BF16.F32.PACK_AB R79, R8, R79 ;  /* 0x0000004f084f723e */ /* 0x000fc800000010ff */
[----:B------:R-:W-:-:S06]  /*40e0*/  WARPGROUP.ARRIVE ;  /* 0x00000000000079c5 */ /* 0x000fcc0000000000 */
[----:B------:R-:W-:Y:S01]  /*40f0*/  HGMMA.64x64x16.F32.BF16 R24, R76, gdesc[UR4], R24, gsb0 ;  /* 0x00e000044c187df0 */ /* 0x000fe20008001818 */
[----:B------:R-:W-:Y:S01]  /*4100*/  R2UR UR6, R6 ;  /* 0x00000000060672ca */ /* 0x000fe200000e0000 */
[C---:B------:R-:W-:Y:S02]  /*4110*/  VIADD R6, R4.reuse, 0x204 ;  /* 0x0000020404067836 */ /* 0x040fe40000000000 */
[----:B------:R-:W-:Y:S01]  /*4120*/  VIADD R4, R4, 0x206 ;  /* 0x0000020604047836 */ /* 0x000fe20000000000 */
[----:B------:R-:W-:Y:S02]  /*4130*/  WARPGROUP.DEPBAR.LE gsb0, 0x0 ;  /* 0x00008000000079c5 */ /* 0x000fe40000010000 */
[----:B------:R-:W-:Y:S04]  /*4140*/  LDS.U16 R0, [R11+0xc00] ;  /* 0x000c00000b007984 */ /* 0x000fe80000000400 */
[----:B------:R-:W0:Y:S04]  /*4150*/  LDS.U16 R5, [R11+0x800] ;  /* 0x000800000b057984 */ /* 0x000e280000000400 */
[----:B------:R-:W-:Y:S04]  /*4160*/  LDS.U16 R7, [R11+0xc08] ;  /* 0x000c08000b077984 */ /* 0x000fe80000000400 */
[----:B------:R1:W2:Y:S02]  /*4170*/  LDS.U16 R8, [R11+0x808] ;  /* 0x000808000b087984 */ /* 0x0002a40000000400 */
[----:B-1----:R-:W-:Y:S01]  /*4180*/  IMAD.IADD R11, R70, 0x1, R11 ;  /* 0x00000001460b7824 */ /* 0x002fe200078e020b */
        /* <DEDUP_REMOVED lines=22> */
[----:B------:R-:W-:Y:S02]  /*42f0*/  R2UR UR6, R6 ;  /* 0x00000000060672ca */ /* 0x000fe400000e0000 */
[----:B------:R-:W-:Y:S02]  /*4300*/  WARPGROUP.DEPBAR.LE gsb0, 0x0 ;  /* 0x00008000000079c5 */ /* 0x000fe40000010000 */
[----:B------:R-:W-:Y:S04]  /*4310*/  LDS.U16 R0, [R10+0xc00] ;  /* 0x000c00000a007984 */ /* 0x000fe80000000400 */
[----:B------:R-:W0:Y:S04]  /*4320*/  LDS.U16 R5, [R10+0x800] ;  /* 0x000800000a057984 */ /* 0x000e280000000400 */
[----:B------:R-:W-:Y:S04]  /*4330*/  LDS.U16 R7, [R10+0xc08] ;  /* 0x000c08000a077984 */ /* 0x000fe80000000400 */
[----:B------:R-:W1:Y:S01]  /*4340*/  LDS.U16 R8, [R10+0x808] ;  /* 0x000808000a087984 */ /* 0x000e620000000400 */
        /* <DEDUP_REMOVED lines=32> */
[--C-:B------:R-:W-:Y:S02]  /*4550*/  HADD2.F32 R76, -RZ, R5.reuse.H0_H0 ;  /* 0x20000005ff4c7230 */ /* 0x100fe40000004100 */
        /* <DEDUP_REMOVED lines=18> */
[----:B------:R-:W-:Y:S05]  /*4680*/  @!P0 BRA `(.L_x_34) ;  /* 0x0000000000048947 */ /* 0x000fea0003800000 */
[----:B------:R-:W-:Y:S01]  /*4690*/  BPT.TRAP 0x1 ;  /* 0x000000040000795c */ /* 0x000fe20000300000 */
.L_x_34:
[----:B------:R-:W-:Y:S02]  /*46a0*/  LEA R3, R3, UR43, 0x3 ;  /* 0x0000002b03037c11 */ /* 0x000fe4000f8e18ff */
[----:B------:R-:W-:-:S03]  /*46b0*/  ISETP.GT.U32.AND P1, PT, R18, 0x1, PT ;  /* 0x000000011200780c */ /* 0x000fc60003f24070 */
[----:B------:R-:W-:-:S05]  /*46c0*/  VIADD R3, R3, 0x38 ;  /* 0x0000003803037836 */ /* 0x000fca0000000000 */
[----:B------:R-:W-:-:S04]  /*46d0*/  PRMT R3, RZ, 0x654, R3 ;  /* 0x00000654ff037816 */ /* 0x000fc80000000003 */
[----:B------:R1:W-:Y:S01]  /*46e0*/  SYNCS.ARRIVE.TRANS64.RED.A1T0 RZ, [R3+URZ], RZ ;  /* 0x000000ff03ff79a7 */ /* 0x0003e2000810043f */
[----:B------:R-:W-:Y:S05]  /*46f0*/  @P1 BRA `(.L_x_24) ;  /* 0x0000000000041947 */ /* 0x000fea0003800000 */
[----:B------:R-:W-:Y:S01]  /*4700*/  BPT.TRAP 0x1 ;  /* 0x000000040000795c */ /* 0x000fe20000300000 */
.L_x_24:
[----:B------:R-:W-:Y:S05]  /*4710*/  @!P0 BRA `(.L_x_35) ;  /* 0x0000000000048947 */ /* 0x000fea0003800000 */
[----:B------:R-:W-:Y:S01]  /*4720*/  BPT.TRAP 0x1 ;  /* 0x000000040000795c */ /* 0x000fe20000300000 */
.L_x_35:
[----:B------:R-:W-:Y:S01]  /*4730*/  UIADD3 UR6, UR47, UR41, URZ ;  /* 0x000000292f067290 */ /* 0x000fe2000fffe03f */
[----:B------:R-:W-:-:S03]  /*4740*/  ISETP.GT.U32.AND P0, PT, R18, 0x1, PT ;  /* 0x000000011200780c */ /* 0x000fc60003f04070 */
[----:B------:R-:W-:-:S04]  /*4750*/  UIMAD.WIDE.U32 UR4, UR6, 0x24924925, URZ ;  /* 0x24924925060478a5 */ /* 0x000fc8000f8e003f */
[----:B------:R-:W-:-:S04]  /*4760*/  UIADD3 UR4, UR6, -UR5, URZ ;  /* 0x8000000506047290 */ /* 0x000fc8000fffe03f */
[----:B------:R-:W-:-:S04]  /*4770*/  ULEA.HI UR4, UR4, UR5, URZ, 0x1f ;  /* 0x0000000504047291 */ /* 0x000fc8000f8ff83f */
[----:B------:R-:W-:-:S04]  /*4780*/  USHF.R.U32.HI UR4, URZ, 0x2, UR4 ;  /* 0x000000023f047899 */ /* 0x000fc80008011604 */
[----:B------:R-:W-:-:S04]  /*4790*/  UIMAD UR4, UR4, -0x7, UR6 ;  /* 0xfffffff9040478a4 */ /* 0x000fc8000f8e0206 */
[----:B------:R-:W-:-:S04]  /*47a0*/  ULEA UR4, UR4, UR43, 0x3 ;  /* 0x0000002b04047291 */ /* 0x000fc8000f8e183f */
[----:B------:R-:W-:-:S04]  /*47b0*/  UIADD3 UR4, UR4, 0x38, URZ ;  /* 0x0000003804047890 */ /* 0x000fc8000fffe03f */
[----:B------:R-:W-:-:S09]  /*47c0*/  UPRMT UR4, URZ, 0x654, UR4 ;  /* 0x000006543f047896 */ /* 0x000fd20008000004 */
[----:B------:R-:W-:Y:S01]  /*47d0*/  SYNCS.ARRIVE.TRANS64.RED.A1T0 RZ, [UR4], RZ ;  /* 0x000000ffffff79a7 */ /* 0x000fe20008100404 */
[----:B------:R-:W-:Y:S05]  /*47e0*/  @P0 BRA `(.L_x_36) ;  /* 0x0000000000040947 */ /* 0x000fea0003800000 */
[----:B------:R-:W-:Y:S01]  /*47f0*/  BPT.TRAP 0x1 ;  /* 0x000000040000795c */ /* 0x000fe20000300000 */
.L_x_36:
[----:B------:R-:W-:Y:S01]  /*4800*/  UIADD3 UR41, UR44, UR41, URZ ;  /* 0x000000292c297290 */ /* 0x000fe2000fffe03f */
[----:B------:R-:W-:Y:S01]  /*4810*/  IMAD.SHL.U32 R58, R58, 0x40, RZ ;  /* 0x000000403a3a7824 */ /* 0x000fe200078e00ff */
[----:B------:R-:W-:Y:S01]  /*4820*/  ULDC UR7, c[0x0][0x288] ;  /* 0x0000a20000077ab9 */ /* 0x000fe20000000800 */
[----:B01----:R-:W-:Y:S01]  /*4830*/  IMAD.SHL.U32 R3, R23, 0x80, RZ ;  /* 0x0000008017037824 */ /* 0x003fe200078e00ff */
[----:B------:R-:W-:Y:S01]  /*4840*/  UIMAD.WIDE.U32 UR4, UR41, 0x24924925, URZ ;  /* 0x24924925290478a5 */ /* 0x000fe2000f8e003f */
[----:B------:R-:W-:Y:S01]  /*4850*/  IMAD.MOV.U32 R0, RZ, RZ, -0x1 ;  /* 0xffffffffff007424 */ /* 0x000fe200078e00ff */
[----:B------:R-:W-:Y:S01]  /*4860*/  UISETP.GT.U32.AND UP0, UPT, UR41, 0x6, UPT ;  /* 0x000000062900788c */ /* 0x000fe2000bf04070 */
[----:B------:R-:W-:Y:S01]  /*4870*/  ISETP.GE.AND P0, PT, R58, UR7, PT ;  /* 0x000000073a007c0c */ /* 0x000fe2000bf06270 */
[----:B------:R-:W-:Y:S02]  /*4880*/  UIADD3 UR4, UR41, -UR5, URZ ;  /* 0x8000000529047290 */ /* 0x000fe4000fffe03f */
[----:B------:R-:W-:-:S02]  /*4890*/  UISETP.LT.U32.AND UP0, UPT, UR44, 0x7, UP0 ;  /* 0x000000072c00788c */ /* 0x000fc40008701070 */
[----:B------:R-:W-:Y:S02]  /*48a0*/  ULEA.HI UR4, UR4, UR5, URZ, 0x1f ;  /* 0x0000000504047291 */ /* 0x000fe4000f8ff83f */
[----:B------:R-:W-:Y:S01]  /*48b0*/  UISETP.GE.U32.AND UP1, UPT, UR44, 0x7, UPT ;  /* 0x000000072c00788c */ /* 0x000fe2000bf26070 */
[----:B------:R-:W-:Y:S01]  /*48c0*/  ULDC UR5, c[0x0][0x284] ;  /* 0x0000a10000057ab9 */ /* 0x000fe20000000800 */
[----:B------:R-:W-:Y:S01]  /*48d0*/  USEL UR6, URZ, 0x1, !UP0 ;  /* 0x000000013f067887 */ /* 0x000fe2000c000000 */
[----:B------:R-:W-:Y:S01]  /*48e0*/  ISETP.GE.OR P0, PT, R3, UR5, P0 ;  /* 0x0000000503007c0c */ /* 0x000fe20008706670 */
[----:B------:R-:W-:Y:S02]  /*48f0*/  USHF.R.U32.HI UR4, URZ, 0x2, UR4 ;  /* 0x000000023f047899 */ /* 0x000fe40008011604 */
[----:B------:R-:W-:Y:S02]  /*4900*/  ULOP3.LUT UR40, UR40, UR6, URZ, 0x3c, !UPT ;  /* 0x0000000628287292 */ /* 0x000fe4000f8e3c3f */
[----:B------:R-:W-:-:S03]  /*4910*/  UIMAD UR41, UR4, -0x7, UR41 ;  /* 0xfffffff9042978a4 */ /* 0x000fc6000f8e0229 */
[----:B------:R-:W-:-:S05]  /*4920*/  @UP1 ULOP3.LUT UR40, UR40, 0x1, UR4, 0x78, !UPT ;  /* 0x0000000128281892 */ /* 0x000fca000f8e7804 */
[----:B------:R-:W-:Y:S07]  /*4930*/  @P0 BRA `(.L_x_37) ;  /* 0x0000002400c00947 */ /* 0x000fee0003800000 */
[----:B------:R-:W0:Y:S01]  /*4940*/  LDC.64 R10, c[0x0][0x7c8] ;  /* 0x0001f200ff0a7b82 */ /* 0x000e220000000a00 */
[----:B------:R-:W-:Y:S01]  /*4950*/  SHF.R.S32.HI R13, RZ, 0x1f, R22 ;  /* 0x0000001fff0d7819 */ /* 0x000fe20000011416 */
[----:B------:R-:W-:Y:S01]  /*4960*/  ULDC.64 UR4, c[0x0][0x7d0] ;  /* 0x0001f40000047ab9 */ /* 0x000fe20000000a00 */
[----:B------:R-:W-:Y:S01]  /*4970*/  LOP3.LUT R8, R58, R65, RZ, 0xfc, !PT ;  /* 0x000000413a087212 */ /* 0x000fe200078efcff */
[----:B------:R-:W-:Y:S01]  /*4980*/  IMAD.WIDE R14, R23, 0x80, R56 ;  /* 0x00000080170e7825 */ /* 0x000fe200078e0238 */
[----:B------:R-:W-:Y:S02]  /*4990*/  BSSY B0, `(.L_x_37) ;  /* 0x000026a000007945 */ /* 0x000fe40003800000 */
[----:B------:R-:W-:Y:S01]  /*49a0*/  SHF.R.S32.HI R9, RZ, 0x1f, R8 ;  /* 0x0000001fff097819 */ /* 0x000fe20000011408 */
[----:B------:R-:W-:Y:S02]  /*49b0*/  IMAD R5, R13, UR4, RZ ;  /* 0x000000040d057c24 */ /* 0x000fe4000f8e02ff */
[----:B------:R-:W-:-:S02]  /*49c0*/  IMAD.IADD R3, R74, 0x1, -R3 ;  /* 0x000000014a037824 */ /* 0x000fc400078e0a03 */
[C---:B------:R-:W-:Y:S02]  /*49d0*/  IMAD R7, R22.reuse, UR5, R5 ;  /* 0x0000000516077c24 */ /* 0x040fe4000f8e0205 */
[----:B------:R-:W-:Y:S01]  /*49e0*/  IMAD.WIDE.U32 R4, R22, UR4, R8 ;  /* 0x0000000416047c25 */ /* 0x000fe2000f8e0008 */
[----:B------:R-:W-:-:S03]  /*49f0*/  ULDC.64 UR4, c[0x0][0x7c0] ;  /* 0x0001f00000047ab9 */ /* 0x000fc60000000a00 */
[----:B------:R-:W-:Y:S02]  /*4a00*/  IMAD.IADD R5, R5, 0x1, R7 ;  /* 0x0000000105057824 */ /* 0x000fe400078e0207 */
[----:B------:R-:W-:Y:S02]  /*4a10*/  IMAD.IADD R12, R66, 0x1, -R58 ;  /* 0x00000001420c7824 */ /* 0x000fe400078e0a3a */
[-C--:B0-----:R-:W-:Y:S02]  /*4a20*/  IMAD R6, R15, R10.reuse, RZ ;  /* 0x0000000a0f067224 */ /* 0x081fe400078e02ff */
[----:B------:R-:W-:-:S04]  /*4a30*/  IMAD.WIDE.U32 R4, R14, R10, R4 ;  /* 0x0000000a0e047225 */ /* 0x000fc800078e0004 */
[----:B------:R-:W-:Y:S01]  /*4a40*/  IMAD R7, R14, R11, R6 ;  /* 0x0000000b0e077224 */ /* 0x000fe200078e0206 */
[----:B------:R-:W-:Y:S02]  /*4a50*/  LEA R6, P0, R10, R4, 0x3 ;  /* 0x000000040a067211 */ /* 0x000fe400078018ff */
[----:B------:R-:W-:Y:S01]  /*4a60*/  IADD3 R4, P1, R4, UR4, RZ ;  /* 0x0000000404047c10 */ /* 0x000fe2000ff3e0ff */
[----:B------:R-:W-:Y:S01]  /*4a70*/  IMAD.IADD R5, R5, 0x1, R7 ;  /* 0x0000000105057824 */ /* 0x000fe200078e0207 */
[----:B------:R-:W-:-:S04]  /*4a80*/  IADD3 R6, P2, R6, UR4, RZ ;  /* 0x0000000406067c10 */ /* 0x000fc8000ff5e0ff */
[----:B------:R-:W-:Y:S02]  /*4a90*/  LEA.HI.X R7, R10, R5, R11, 0x3, P0 ;  /* 0x000000050a077211 */ /* 0x000fe400000f1c0b */
[----:B-----5:R-:W-:Y:S02]  /*4aa0*/  FSETP.NEU.AND P0, PT, R64, RZ, PT ;  /* 0x000000ff4000720b */ /* 0x020fe40003f0d000 */
[----:B------:R-:W-:Y:S02]  /*4ab0*/  IADD3.X R5, R5, UR5, RZ, P1, !PT ;  /* 0x0000000505057c10 */ /* 0x000fe40008ffe4ff */
[----:B------:R-:W-:-:S09]  /*4ac0*/  IADD3.X R7, R7, UR5, RZ, P2, !PT ;  /* 0x0000000507077c10 */ /* 0x000fd200097fe4ff */
[----:B------:R-:W-:Y:S05]  /*4ad0*/  @!P0 BRA `(.L_x_38) ;  /* 0x0000001c00148947 */ /* 0x000fea0003800000 */
[----:B------:R-:W0:Y:S01]  /*4ae0*/  LDC.64 R60, c[0x0][0x7b0] ;  /* 0x0001ec00ff3c7b82 */ /* 0x000e220000000a00 */
[----:B------:R-:W-:Y:S01]  /*4af0*/  ULDC.64 UR4, c[0x0][0x7b8] ;  /* 0x0001ee0000047ab9 */ /* 0x000fe20000000a00 */
[----:B------:R-:W-:Y:S01]  /*4b00*/  ISETP.GE.AND P0, PT, R12, 0x1, PT ;  /* 0x000000010c00780c */ /* 0x000fe20003f06270 */
[----:B------:R-:W-:Y:S01]  /*4b10*/  IMAD R13, R13, UR4, RZ ;  /* 0x000000040d0d7c24 */ /* 0x000fe2000f8e02ff */
[----:B------:R-:W-:Y:S01]  /*4b20*/  BSSY B1, `(.L_x_39) ;  /* 0x000000e000017945 */ /* 0x000fe20003800000 */
[C---:B------:R-:W-:Y:S01]  /*4b30*/  IMAD.WIDE.U32 R10, R22.reuse, UR4, R8 ;  /* 0x00000004160a7c25 */ /* 0x040fe2000f8e0008 */
[----:B------:R-:W-:Y:S02]  /*4b40*/  ISETP.LT.OR P3, PT, R3, 0x1, !P0 ;  /* 0x000000010300780c */ /* 0x000fe40004761670 */
[----:B------:R-:W1:Y:S01]  /*4b50*/  LDC.64 R62, c[0x0][0x7a8] ;  /* 0x0001ea00ff3e7b82 */ /* 0x000e620000000a00 */
[----:B------:R-:W-:-:S04]  /*4b60*/  IMAD R13, R22, UR5, R13 ;  /* 0x00000005160d7c24 */ /* 0x000fc8000f8e020d */
[----:B------:R-:W-:Y:S02]  /*4b70*/  IMAD.IADD R11, R11, 0x1, R13 ;  /* 0x000000010b0b7824 */ /* 0x000fe400078e020d */
[-C--:B0-----:R-:W-:Y:S02]  /*4b80*/  IMAD R13, R15, R60.reuse, RZ ;  /* 0x0000003c0f0d7224 */ /* 0x081fe400078e02ff */
[----:B------:R-:W-:-:S04]  /*4b90*/  IMAD.WIDE.U32 R8, R14, R60, R10 ;  /* 0x0000003c0e087225 */ /* 0x000fc800078e000a */
[----:B------:R-:W-:Y:S01]  /*4ba0*/  IMAD R13, R14, R61, R13 ;  /* 0x0000003d0e0d7224 */ /* 0x000fe200078e020d */
[----:B-1----:R-:W-:-:S04]  /*4bb0*/  IADD3 R8, P1, R8, R62, RZ ;  /* 0x0000003e08087210 */ /* 0x002fc80007f3e0ff */
[--C-:B------:R-:W-:Y:S02]  /*4bc0*/  IADD3.X R9, R63, R9, R13.reuse, P1, !PT ;  /* 0x000000093f097210 */ /* 0x100fe40000ffe40d */
[----:B------:R-:W-:Y:S01]  /*4bd0*/  PRMT R13, RZ, 0x7610, R13 ;  /* 0x00007610ff0d7816 */ /* 0x000fe2000000000d */
[----:B------:R-:W-:Y:S06]  /*4be0*/  @P3 BRA `(.L_x_40) ;  /* 0x0000000000043947 */ /* 0x000fec0003800000 */
[----:B------:R0:W5:Y:S02]  /*4bf0*/  LDG.E.U8 R13, desc[UR36][R8.64] ;  /* 0x00000024080d7981 */ /* 0x000164000c1e1100 */
.L_x_40:
[----:B------:R-:W-:Y:S05]  /*4c00*/  BSYNC B1 ;  /* 0x0000000000017941 */ /* 0x000fea0003800000 */
.L_x_39:
[----:B-----5:R-:W-:Y:S01]  /*4c10*/  LOP3.LUT R13, R13, 0xff, RZ, 0xc0, !PT ;  /* 0x000000ff0d0d7812 */ /* 0x020fe200078ec0ff */
[----:B------:R-:W-:Y:S01]  /*4c20*/  BSSY B1, `(.L_x_41) ;  /* 0x000000c000017945 */ /* 0x000fe20003800000 */
[----:B------:R-:W-:Y:S02]  /*4c30*/  ISETP.GE.AND P1, PT, R12, 0x2, PT ;  /* 0x000000020c00780c */ /* 0x000fe40003f26270 */
[----:B------:R-:W-:Y:S02]  /*4c40*/  F2FP.F16.E4M3.UNPACK_B R13, R13 ;  /* 0x0000000dff0d723e */ /* 0x000fe400020006ff */
[----:B------:R-:W-:-:S03]  /*4c50*/  ISETP.LT.OR P2, PT, R3, 0x1, !P1 ;  /* 0x000000010300780c */ /* 0x000fc60004f41670 */
[----:B------:R-:W-:-:S05]  /*4c60*/  HADD2.F32 R13, -RZ, R13.H0_H0 ;  /* 0x2000000dff0d7230 */ /* 0x000fca0000004100 */
[----:B------:R-:W-:-:S04]  /*4c70*/  FMUL R13, R13, R64 ;  /* 0x000000400d0d7220 */ /* 0x000fc80000400000 */
[----:B------:R-:W-:-:S05]  /*4c80*/  FFMA R13, R24, R59, R13 ;  /* 0x0000003b180d7223 */ /* 0x000fca000000000d */
[----:B------:R-:W-:Y:S02]  /*4c90*/  F2FP.SATFINITE.E4M3.F32.PACK_AB_MERGE_C R21, RZ, R13, RZ ;  /* 0x0000000dff15723e */ /* 0x000fe400048070ff */
[----:B------:R-:W-:-:S03]  /*4ca0*/  PRMT R13, RZ, 0x7610, R13 ;  /* 0x00007610ff0d7816 */ /* 0x000fc6000000000d */
[----:B------:R1:W-:Y:S01]  /*4cb0*/  @!P3 STG.E.U8 desc[UR36][R4.64], R21 ;  /* 0x000000150400b986 */ /* 0x0003e2000c101124 */
[----:B------:R-:W-:Y:S05]  /*4cc0*/  @P2 BRA `(.L_x_42) ;  /* 0x0000000000042947 */ /* 0x000fea0003800000 */
[----:B------:R2:W5:Y:S02]  /*4cd0*/  LDG.E.U8 R13, desc[UR36][R8.64+0x1] ;  /* 0x00000124080d7981 */ /* 0x000564000c1e1100 */
.L_x_42:
[----:B------:R-:W-:Y:S05]  /*4ce0*/  BSYNC B1 ;  /* 0x0000000000017941 */ /* 0x000fea0003800000 */
.L_x_41:
[----:B-----5:R-:W-:Y:S01]  /*4cf0*/  LOP3.LUT R13, R13, 0xff, RZ, 0xc0, !PT ;  /* 0x000000ff0d0d7812 */ /* 0x020fe200078ec0ff */
[----:B------:R-:W-:Y:S01]  /*4d00*/  BSSY B1, `(.L_x_43) ;  /* 0x0000012000017945 */ /* 0x000fe20003800000 */
[----:B-1----:R-:W-:Y:S02]  /*4d10*/  IADD3 R21, P3, R14, 0x8, RZ ;  /* 0x000000080e157810 */ /* 0x002fe40007f7e0ff */
[----:B------:R-:W-:Y:S02]  /*4d20*/  F2FP.F16.E4M3.UNPACK_B R13, R13 ;  /* 0x0000000dff0d723e */ /* 0x000fe400020006ff */
[----:B------:R-:W-:Y:S01]  /*4d30*/  ISETP.LT.OR P0, PT, R3, 0x9, !P0 ;  /* 0x000000090300780c */ /* 0x000fe20004701670 */
[----:B------:R-:W-:Y:S02]  /*4d40*/  IMAD.X R15, RZ, RZ, R15, P3 ;  /* 0x000000ffff0f7224 */ /* 0x000fe400018e060f */
[----:B------:R-:W-:Y:S02]  /*4d50*/  HADD2.F32 R13, -RZ, R13.H0_H0 ;  /* 0x2000000dff0d7230 */ /* 0x000fe40000004100 */
[----:B------:R-:W-:-:S02]  /*4d60*/  IMAD R20, R15, R60, RZ ;  /* 0x0000003c0f147224 */ /* 0x000fc400078e02ff */
[----:B------:R-:W-:-:S04]  /*4d70*/  IMAD.WIDE.U32 R10, R21, R60, R10 ;  /* 0x0000003c150a7225 */ /* 0x000fc800078e000a */
[----:B------:R-:W-:Y:S01]  /*4d80*/  FMUL R14, R13, R64 ;  /* 0x000000400d0e7220 */ /* 0x000fe20000400000 */
[----:B------:R-:W-:Y:S01]  /*4d90*/  PRMT R13, RZ, 0x7610, R13 ;  /* 0x00007610ff0d7816 */ /* 0x000fe2000000000d */
[----:B------:R-:W-:Y:S02]  /*4da0*/  IMAD R20, R21, R61, R20 ;  /* 0x0000003d15147224 */ /* 0x000fe400078e0214 */
[----:B------:R-:W-:Y:S01]  /*4db0*/  FFMA R14, R25, R59, R14 ;  /* 0x0000003b190e7223 */ /* 0x000fe2000000000e */
[----:B------:R-:W-:-:S04]  /*4dc0*/  IADD3 R10, P3, R10, R62, RZ ;  /* 0x0000003e0a0a7210 */ /* 0x000fc80007f7e0ff */
[----:B------:R-:W-:Y:S02]  /*4dd0*/  F2FP.SATFINITE.E4M3.F32.PACK_AB_MERGE_C R15, RZ, R14, RZ ;  /* 0x0000000eff0f723e */ /* 0x000fe400048070ff */
[----:B------:R-:W-:-:S03]  /*4de0*/  IADD3.X R11, R63, R11, R20, P3, !PT ;  /* 0x0000000b3f0b7210 */ /* 0x000fc60001ffe414 */
[----:B------:R1:W-:Y:S01]  /*4df0*/  @!P2 STG.E.U8 desc[UR36][R4.64+0x1], R15 ;  /* 0x0000010f0400a986 */ /* 0x0003e2000c101124 */
[----:B------:R-:W-:Y:S05]  /*4e00*/  @P0 BRA `(.L_x_44) ;  /* 0x0000000000040947 */ /* 0x000fea0003800000 */
[----:B------:R3:W5:Y:S02]  /*4e10*/  LDG.E.U8 R13, desc[UR36][R10.64] ;  /* 0x000000240a0d7981 */ /* 0x000764000c1e1100 */
.L_x_44:
[----:B------:R-:W-:Y:S05]  /*4e20*/  BSYNC B1 ;  /* 0x0000000000017941 */ /* 0x000fea0003800000 */
.L_x_43:
[----:B-----5:R-:W-:Y:S01]  /*4e30*/  LOP3.LUT R13, R13, 0xff, RZ, 0xc0, !PT ;  /* 0x000000ff0d0d7812 */ /* 0x020fe200078ec0ff */
[----:B------:R-:W-:Y:S01]  /*4e40*/  BSSY B1, `(.L_x_45) ;  /* 0x000000b000017945 */ /* 0x000fe20003800000 */
[----:B------:R-:W-:Y:S02]  /*4e50*/  ISETP.LT.OR P1, PT, R3, 0x9, !P1 ;  /* 0x000000090300780c */ /* 0x000fe40004f21670 */
[----:B------:R-:W-:-:S05]  /*4e60*/  F2FP.F16.E4M3.UNPACK_B R13, R13 ;  /* 0x0000000dff0d723e */ /* 0x000fca00020006ff */
[----:B------:R-:W-:-:S05]  /*4e70*/  HADD2.F32 R13, -RZ, R13.H0_H0 ;  /* 0x2000000dff0d7230 */ /* 0x000fca0000004100 */
[----:B------:R-:W-:-:S04]  /*4e80*/  FMUL R13, R13, R64 ;  /* 0x000000400d0d7220 */ /* 0x000fc80000400000 */
[----:B------:R-:W-:-:S05]  /*4e90*/  FFMA R13, R26, R59, R13 ;  /* 0x0000003b1a0d7223 */ /* 0x000fca000000000d */
[----:B-1----:R-:W-:Y:S02]  /*4ea0*/  F2FP.SATFINITE.E4M3.F32.PACK_AB_MERGE_C R15, RZ, R13, RZ ;  /* 0x0000000dff0f723e */ /* 0x002fe400048070ff */
[----:B------:R-:W-:-:S03]  /*4eb0*/  PRMT R13, RZ, 0x7610, R13 ;  /* 0x00007610ff0d7816 */ /* 0x000fc6000000000d */
[----:B------:R1:W-:Y:S01]  /*4ec0*/  @!P0 STG.E.U8 desc[UR36][R6.64], R15 ;  /* 0x0000000f06008986 */ /* 0x0003e2000c101124 */
[----:B------:R-:W-:Y:S05]  /*4ed0*/  @P1 BRA `(.L_x_46) ;  /* 0x0000000000041947 */ /* 0x000fea0003800000 */
[----:B------:R4:W5:Y:S02]  /*4ee0*/  LDG.E.U8 R13, desc[UR36][R10.64+0x1] ;  /* 0x000001240a0d7981 */ /* 0x000964000c1e1100 */
.L_x_46:
[----:B------:R-:W-:Y:S05]  /*4ef0*/  BSYNC B1 ;  /* 0x0000000000017941 */ /* 0x000fea0003800000 */
.L_x_45:
[----:B-----5:R-:W-:Y:S01]  /*4f00*/  LOP3.LUT R13, R13, 0xff, RZ, 0xc0, !PT ;  /* 0x000000ff0d0d7812 */ /* 0x020fe200078ec0ff */
[----:B------:R-:W-:Y:S01]  /*4f10*/  BSSY B1, `(.L_x_47) ;  /* 0x000000c000017945 */ /* 0x000fe20003800000 */
[----:B------:R-:W-:Y:S02]  /*4f20*/  ISETP.GE.AND P0, PT, R12, 0x9, PT ;  /* 0x000000090c00780c */ /* 0x000fe40003f06270 */
[----:B------:R-:W-:Y:S02]  /*4f30*/  F2FP.F16.E4M3.UNPACK_B R13, R13 ;  /* 0x0000000dff0d723e */ /* 0x000fe400020006ff */
[----:B------:R-:W-:-:S03]  /*4f40*/  ISETP.LT.OR P2, PT, R3, 0x1, !P0 ;  /* 0x000000010300780c */ /* 0x000fc60004741670 */
[----:B------:R-:W-:-:S05]  /*4f50*/  HADD2.F32 R13, -RZ, R13.H0_H0 ;  /* 0x2000000dff0d7230 */ /* 0x000fca0000004100 */
[----:B------:R-:W-:Y:S01]  /*4f60*/  FMUL R14, R13, R64 ;  /* 0x000000400d0e7220 */ /* 0x000fe20000400000 */
[----:B------:R-:W-:-:S03]  /*4f70*/  PRMT R13, RZ, 0x7610, R13 ;  /* 0x00007610ff0d7816 */ /* 0x000fc6000000000d */
[----:B------:R-:W-:-:S05]  /*4f80*/  FFMA R14, R27, R59, R14 ;  /* 0x0000003b1b0e7223 */ /* 0x000fca000000000e */
[----:B-1----:R-:W-:-:S05]  /*4f90*/  F2FP.SATFINITE.E4M3.F32.PACK_AB_MERGE_C R15, RZ, R14, RZ ;  /* 0x0000000eff0f723e */ /* 0x002fca00048070ff */
[----:B------:R1:W-:Y:S01]  /*4fa0*/  @!P1 STG.E.U8 desc[UR36][R6.64+0x1], R15 ;  /* 0x0000010f06009986 */ /* 0x0003e2000c101124 */
[----:B------:R-:W-:Y:S05]  /*4fb0*/  @P2 BRA `(.L_x_48) ;  /* 0x0000000000042947 */ /* 0x000fea0003800000 */
[----:B------:R0:W5:Y:S02]  /*4fc0*/  LDG.E.U8 R13, desc[UR36][R8.64+0x8] ;  /* 0x00000824080d7981 */ /* 0x000164000c1e1100 */
.L_x_48:
[----:B------:R-:W-:Y:S05]  /*4fd0*/  BSYNC B1 ;  /* 0x0000000000017941 */ /* 0x000fea0003800000 */
.L_x_47:
        /* <DEDUP_REMOVED lines=13> */
.L_x_50:
[----:B------:R-:W-:Y:S05]  /*50b0*/  BSYNC B1 ;  /* 0x0000000000017941 */ /* 0x000fea0003800000 */
.L_x_49:
[----:B-----5:R-:W-:Y:S01]  /*50c0*/  LOP3.LUT R13, R13, 0xff, RZ, 0xc0, !PT ;  /* 0x000000ff0d0d7812 */ /* 0x020fe200078ec0ff */
[----:B------:R-:W-:Y:S01]  /*50d0*/  BSSY B1, `(.L_x_51) ;  /* 0x000000b000017945 */ /* 0x000fe20003800000 */
[----:B------:R-:W-:Y:S02]  /*50e0*/  ISETP.LT.OR P0, PT, R3, 0x9, !P0 ;  /* 0x000000090300780c */ /* 0x000fe40004701670 */
[----:B------:R-:W-:-:S05]  /*50f0*/  F2FP.F16.E4M3.UNPACK_B R13, R13 ;  /* 0x0000000dff0d723e */ /* 0x000fca00020006ff */
        /* <DEDUP_REMOVED lines=8> */
.L_x_52:
[----:B------:R-:W-:Y:S05]  /*5180*/  BSYNC B1 ;  /* 0x0000000000017941 */ /* 0x000fea0003800000 */
.L_x_51:
        /* <DEDUP_REMOVED lines=12> */
.L_x_54:
[----:B------:R-:W-:Y:S05]  /*5250*/  BSYNC B1 ;  /* 0x0000000000017941 */ /* 0x000fea0003800000 */
.L_x_53:
        /* <DEDUP_REMOVED lines=13> */
.L_x_56:
[----:B------:R-:W-:Y:S05]  /*5330*/  BSYNC B1 ;  /* 0x0000000000017941 */ /* 0x000fea0003800000 */
.L_x_55:
        /* <DEDUP_REMOVED lines=13> */
.L_x_58:
[----:B------:R-:W-:Y:S05]  /*5410*/  BSYNC B1 ;  /* 0x0000000000017941 */ /* 0x000fea0003800000 */
.L_x_57:
        /* <DEDUP_REMOVED lines=12> */
.L_x_60:
[----:B------:R-:W-:Y:S05]  /*54e0*/  BSYNC B1 ;  /* 0x0000000000017941 */ /* 0x000fea0003800000 */
.L_x_59:
        /* <DEDUP_REMOVED lines=12> */
.L_x_62:
[----:B------:R-:W-:Y:S05]  /*55b0*/  BSYNC B1 ;  /* 0x0000000000017941 */ /* 0x000fea0003800000 */
.L_x_61:
        /* <DEDUP_REMOVED lines=13> */
.L_x_64:
[----:B------:R-:W-:Y:S05]  /*5690*/  BSYNC B1 ;  /* 0x0000000000017941 */ /* 0x000fea0003800000 */
.L_x_63:
        /* <DEDUP_REMOVED lines=13> */
.L_x_66:
[----:B------:R-:W-:Y:S05]  /*5770*/  BSYNC B1 ;  /* 0x0000000000017941 */ /* 0x000fea0003800000 */
.L_x_65:
        /* <DEDUP_REMOVED lines=12> */
.L_x_68:
[----:B------:R-:W-:Y:S05]  /*5840*/  BSYNC B1 ;  /* 0x0000000000017941 */ /* 0x000fea0003800000 */
.L_x_67:
        /* <DEDUP_REMOVED lines=12> */
.L_x_70:
[----:B------:R-:W-:Y:S05]  /*5910*/  BSYNC B1 ;  /* 0x0000000000017941 */ /* 0x000fea0003800000 */
.L_x_69:
        /* <DEDUP_REMOVED lines=13> */
.L_x_72:
[----:B------:R-:W-:Y:S05]  /*59f0*/  BSYNC B1 ;  /* 0x0000000000017941 */ /* 0x000fea0003800000 */
.L_x_71:
        /* <DEDUP_REMOVED lines=13> */
.L_x_74:
[----:B------:R-:W-:Y:S05]  /*5ad0*/  BSYNC B1 ;  /* 0x0000000000017941 */ /* 0x000fea0003800000 */
.L_x_73:
        /* <DEDUP_REMOVED lines=12> */
.L_x_76:
[----:B------:R-:W-:Y:S05]  /*5ba0*/  BSYNC B1 ;  /* 0x0000000000017941 */ /* 0x000fea0003800000 */
.L_x_75:
        /* <DEDUP_REMOVED lines=12> */
.L_x_78:
[----:B------:R-:W-:Y:S05]  /*5c70*/  BSYNC B1 ;  /* 0x0000000000017941 */ /* 0x000fea0003800000 */
.L_x_77:
        /* <DEDUP_REMOVED lines=13> */
.L_x_80:
[----:B------:R-:W-:Y:S05]  /*5d50*/  BSYNC B1 ;  /* 0x0000000000017941 */ /* 0x000fea0003800000 */
.L_x_79:
        /* <DEDUP_REMOVED lines=13> */
.L_x_82:
[----:B------:R-:W-:Y:S05]  /*5e30*/  BSYNC B1 ;  /* 0x0000000000017941 */ /* 0x000fea0003800000 */
.L_x_81:
        /* <DEDUP_REMOVED lines=12> */
.L_x_84:
[----:B------:R-:W-:Y:S05]  /*5f00*/  BSYNC B1 ;  /* 0x0000000000017941 */ /* 0x000fea0003800000 */
.L_x_83:
        /* <DEDUP_REMOVED lines=12> */
.L_x_86:
[----:B------:R-:W-:Y:S05]  /*5fd0*/  BSYNC B1 ;  /* 0x0000000000017941 */ /* 0x000fea0003800000 */
.L_x_85:
        /* <DEDUP_REMOVED lines=13> */
.L_x_88:
[----:B------:R-:W-:Y:S05]  /*60b0*/  BSYNC B1 ;  /* 0x0000000000017941 */ /* 0x000fea0003800000 */
.L_x_87:
        /* <DEDUP_REMOVED lines=13> */
.L_x_90:
[----:B------:R-:W-:Y:S05]  /*6190*/  BSYNC B1 ;  /* 0x0000000000017941 */ /* 0x000fea0003800000 */
.L_x_89:
        /* <DEDUP_REMOVED lines=12> */
.L_x_92:
[----:B------:R-:W-:Y:S05]  /*6260*/  BSYNC B1 ;  /* 0x0000000000017941 */ /* 0x000fea0003800000 */
.L_x_91:
        /* <DEDUP_REMOVED lines=12> */
.L_x_94:
[----:B------:R-:W-:Y:S05]  /*6330*/  BSYNC B1 ;  /* 0x0000000000017941 */ /* 0x000fea0003800000 */
.L_x_93:
        /* <DEDUP_REMOVED lines=13> */
.L_x_96:
[----:B------:R-:W-:Y:S05]  /*6410*/  BSYNC B1 ;  /* 0x0000000000017941 */ /* 0x000fea0003800000 */
.L_x_95:
[----:B-----5:R-:W-:Y:S01]  /*6420*/  LOP3.LUT R13, R13, 0xff, RZ, 0xc0, !PT ;  /* 0x000000ff0d0d7812 */ /* 0x020fe200078ec0ff */
[----:B------:R-:W-:Y:S01]  /*6430*/  BSSY B1, `(.L_x_97) ;  /* 0x000000c000017945 */ /* 0x000fe20003800000 */
[----:B------:R-:W-:Y:S02]  /*6440*/  ISETP.GE.AND P1, PT, R12, 0x3a, PT ;  /* 0x0000003a0c00780c */ /* 0x000fe40003f26270 */
[----:B------:R-:W-:Y:S02]  /*6450*/  F2FP.F16.E4M3.UNPACK_B R13, R13 ;  /* 0x0000000dff0d723e */ /* 0x000fe400020006ff */
[----:B------:R-:W-:Y:S02]  /*6460*/  ISETP.LT.OR P3, PT, R3, 0x1, !P1 ;  /* 0x000000010300780c */ /* 0x000fe40004f61670 */
[----:B------:R-:W-:Y:S01]  /*6470*/  PRMT R12, RZ, 0x7610, R12 ;  /* 0x00007610ff0c7816 */ /* 0x000fe2000000000c */
[----:B------:R-:W-:-:S05]  /*6480*/  HADD2.F32 R13, -RZ, R13.H0_H0 ;  /* 0x2000000dff0d7230 */ /* 0x000fca0000004100 */
[----:B------:R-:W-:-:S04]  /*6490*/  FMUL R13, R13, R64 ;  /* 0x000000400d0d7220 */ /* 0x000fc80000400000 */
[----:B------:R-:W-:-:S05]  /*64a0*/  FFMA R13, R52, R59, R13 ;  /* 0x0000003b340d7223 */ /* 0x000fca000000000d */
[----:B------:R-:W-:-:S05]  /*64b0*/  F2FP.SATFINITE.E4M3.F32.PACK_AB_MERGE_C R13, RZ, R13, RZ ;  /* 0x0000000dff0d723e */ /* 0x000fca00048070ff */
[----:B------:R0:W-:Y:S01]  /*64c0*/  @!P2 STG.E.U8 desc[UR36][R4.64+0x38], R13 ;  /* 0x0000380d0400a986 */ /* 0x0001e2000c101124 */
[----:B------:R-:W-:Y:S05]  /*64d0*/  @P3 BRA `(.L_x_98) ;  /* 0x0000000000043947 */ /* 0x000fea0003800000 */
[----:B------:R0:W5:Y:S02]  /*64e0*/  LDG.E.U8 R12, desc[UR36][R8.64+0x39] ;  /* 0x00003924080c7981 */ /* 0x000164000c1e1100 */
.L_x_98:
[----:B------:R-:W-:Y:S05]  /*64f0*/  BSYNC B1 ;  /* 0x0000000000017941 */ /* 0x000fea0003800000 */
.L_x_97:
[----:B-----5:R-:W-:Y:S01]  /*6500*/  LOP3.LUT R12, R12, 0xff, RZ, 0xc0, !PT ;  /* 0x000000ff0c0c7812 */ /* 0x020fe200078ec0ff */
[----:B------:R-:W-:Y:S01]  /*6510*/  BSSY B1, `(.L_x_99) ;  /* 0x000000b000017945 */ /* 0x000fe20003800000 */
[----:B------:R-:W-:Y:S02]  /*6520*/  ISETP.LT.OR P0, PT, R3, 0x9, !P0 ;  /* 0x000000090300780c */ /* 0x000fe40004701670 */
[----:B------:R-:W-:-:S05]  /*6530*/  F2FP.F16.E4M3.UNPACK_B R12, R12 ;  /* 0x0000000cff0c723e */ /* 0x000fca00020006ff */
[----:B0-2---:R-:W-:-:S05]  /*6540*/  HADD2.F32 R9, -RZ, R12.H0_H0 ;  /* 0x2000000cff097230 */ /* 0x005fca0000004100 */
[----:B------:R-:W-:-:S04]  /*6550*/  FMUL R8, R9, R64 ;  /* 0x0000004009087220 */ /* 0x000fc80000400000 */
[----:B------:R-:W-:-:S05]  /*6560*/  FFMA R8, R53, R59, R8 ;  /* 0x0000003b35087223 */ /* 0x000fca0000000008 */
[----:B------:R-:W-:Y:S02]  /*6570*/  F2FP.SATFINITE.E4M3.F32.PACK_AB_MERGE_C R9, RZ, R8, RZ ;  /* 0x00000008ff09723e */ /* 0x000fe400048070ff */
[----:B------:R-:W-:-:S03]  /*6580*/  PRMT R8, RZ, 0x7610, R8 ;  /* 0x00007610ff087816 */ /* 0x000fc60000000008 */
[----:B------:R0:W-:Y:S01]  /*6590*/  @!P3 STG.E.U8 desc[UR36][R4.64+0x39], R9 ;  /* 0x000039090400b986 */ /* 0x0001e2000c101124 */
[----:B------:R-:W-:Y:S05]  /*65a0*/  @P0 BRA `(.L_x_100) ;  /* 0x0000000000040947 */ /* 0x000fea0003800000 */
[----:B------:R2:W5:Y:S02]  /*65b0*/  LDG.E.U8 R8, desc[UR36][R10.64+0x38] ;  /* 0x000038240a087981 */ /* 0x000564000c1e1100 */
.L_x_100:
[----:B------:R-:W-:Y:S05]  /*65c0*/  BSYNC B1 ;  /* 0x0000000000017941 */ /* 0x000fea0003800000 */
.L_x_99:
[----:B-----5:R-:W-:Y:S01]  /*65d0*/  LOP3.LUT R8, R8, 0xff, RZ, 0xc0, !PT ;  /* 0x000000ff08087812 */ /* 0x020fe200078ec0ff */
[----:B------:R-:W-:Y:S01]  /*65e0*/  BSSY B1, `(.L_x_101) ;  /* 0x000000b000017945 */ /* 0x000fe20003800000 */
[----:B------:R-:W-:Y:S02]  /*65f0*/  ISETP.LT.OR P1, PT, R3, 0x9, !P1 ;  /* 0x000000090300780c */ /* 0x000fe40004f21670 */
[----:B------:R-:W-:Y:S02]  /*6600*/  F2FP.F16.E4M3.UNPACK_B R8, R8 ;  /* 0x00000008ff08723e */ /* 0x000fe400020006ff */
[----:B------:R-:W-:-:S03]  /*6610*/  PRMT R3, RZ, 0x7610, R3 ;  /* 0x00007610ff037816 */ /* 0x000fc60000000003 */
[----:B0-----:R-:W-:-:S05]  /*6620*/  HADD2.F32 R5, -RZ, R8.H0_H0 ;  /* 0x20000008ff057230 */ /* 0x001fca0000004100 */
[----:B------:R-:W-:-:S04]  /*6630*/  FMUL R5, R5, R64 ;  /* 0x0000004005057220 */ /* 0x000fc80000400000 */
[----:B------:R-:W-:-:S05]  /*6640*/  FFMA R5, R54, R59, R5 ;  /* 0x0000003b36057223 */ /* 0x000fca0000000005 */
[----:B------:R-:W-:-:S05]  /*6650*/  F2FP.SATFINITE.E4M3.F32.PACK_AB_MERGE_C R5, RZ, R5, RZ ;  /* 0x00000005ff05723e */ /* 0x000fca00048070ff */
[----:B------:R0:W-:Y:S01]  /*6660*/  @!P0 STG.E.U8 desc[UR36][R6.64+0x38], R5 ;  /* 0x0000380506008986 */ /* 0x0001e2000c101124 */
[----:B------:R-:W-:Y:S05]  /*6670*/  @P1 BRA `(.L_x_102) ;  /* 0x0000000000041947 */ /* 0x000fea0003800000 */
[----:B------:R0:W5:Y:S02]  /*6680*/  LDG.E.U8 R3, desc[UR36][R10.64+0x39] ;  /* 0x000039240a037981 */ /* 0x000164000c1e1100 */
.L_x_102:
[----:B------:R-:W-:Y:S05]  /*6690*/  BSYNC B1 ;  /* 0x0000000000017941 */ /* 0x000fea0003800000 */
.L_x_101:
[----:B------:R-:W-:Y:S05]  /*66a0*/  @P1 BRA `(.L_x_103) ;  /* 0x0000000800601947 */ /* 0x000fea0003800000 */
[----:B-----5:R-:W-:-:S04]  /*66b0*/  LOP3.LUT R3, R3, 0xff, RZ, 0xc0, !PT ;  /* 0x000000ff03037812 */ /* 0x020fc800078ec0ff */
[----:B------:R-:W-:-:S05]  /*66c0*/  F2FP.F16.E4M3.UNPACK_B R3, R3 ;  /* 0x00000003ff03723e */ /* 0x000fca00020006ff */
[----:B------:R-:W-:-:S05]  /*66d0*/  HADD2.F32 R3, -RZ, R3.H0_H0 ;  /* 0x20000003ff037230 */ /* 0x000fca0000004100 */
[----:B------:R-:W-:-:S04]  /*66e0*/  FMUL R4, R3, R64 ;  /* 0x0000004003047220 */ /* 0x000fc80000400000 */
[----:B------:R-:W-:-:S05]  /*66f0*/  FFMA R4, R55, R59, R4 ;  /* 0x0000003b37047223 */ /* 0x000fca0000000004 */
[----:B------:R-:W-:-:S05]  /*6700*/  F2FP.SATFINITE.E4M3.F32.PACK_AB_MERGE_C R3, RZ, R4, RZ ;  /* 0x00000004ff03723e */ /* 0x000fca00048070ff */
[----:B------:R0:W-:Y:S01]  /*6710*/  STG.E.U8 desc[UR36][R6.64+0x39], R3 ;  /* 0x0000390306007986 */ /* 0x0001e2000c101124 */
[----:B------:R-:W-:Y:S05]  /*6720*/  BRA `(.L_x_103) ;  /* 0x0000000800407947 */ /* 0x000fea0003800000 */
.L_x_38:
[----:B------:R-:W-:Y:S01]  /*6730*/  ISETP.GE.AND P1, PT, R12, 0x1, PT ;  /* 0x000000010c00780c */ /* 0x000fe20003f26270 */
[-C--:B------:R-:W-:Y:S01]  /*6740*/  FMUL R24, R24, R59.reuse ;  /* 0x0000003b18187220 */ /* 0x080fe20000400000 */
[----:B------:R-:W-:Y:S01]  /*6750*/  ISETP.GE.AND P3, PT, R12, 0x2, PT ;  /* 0x000000020c00780c */ /* 0x000fe20003f66270 */
[-C--:B------:R-:W-:Y:S01]  /*6760*/  FMUL R25, R25, R59.reuse ;  /* 0x0000003b19197220 */ /* 0x080fe20000400000 */
[C---:B------:R-:W-:Y:S01]  /*6770*/  ISETP.LT.OR P2, PT, R3.reuse, 0x1, !P1 ;  /* 0x000000010300780c */ /* 0x040fe20004f41670 */
[-C--:B------:R-:W-:Y:S01]  /*6780*/  FMUL R26, R26, R59.reuse ;  /* 0x0000003b1a1a7220 */ /* 0x080fe20000400000 */
[----:B------:R-:W-:Y:S01]  /*6790*/  ISETP.LT.OR P5, PT, R3, 0x1, !P3 ;  /* 0x000000010300780c */ /* 0x000fe20005fa1670 */
[-C--:B------:R-:W-:Y:S01]  /*67a0*/  FMUL R27, R27, R59.reuse ;  /* 0x0000003b1b1b7220 */ /* 0x080fe20000400000 */
[----:B------:R-:W-:Y:S01]  /*67b0*/  ISETP.LT.OR P1, PT, R3, 0x9, !P1 ;  /* 0x000000090300780c */ /* 0x000fe20004f21670 */
[-C--:B------:R-:W-:Y:S01]  /*67c0*/  FMUL R28, R28, R59.reuse ;  /* 0x0000003b1c1c7220 */ /* 0x080fe20000400000 */
[----:B------:R-:W-:Y:S01]  /*67d0*/  F2FP.SATFINITE.E4M3.F32.PACK_AB_MERGE_C R9, RZ, R24, RZ ;  /* 0x00000018ff09723e */ /* 0x000fe200048070ff */
[-C--:B------:R-:W-:Y:S01]  /*67e0*/  FMUL R29, R29, R59.reuse ;  /* 0x0000003b1d1d7220 */ /* 0x080fe20000400000 */
[----:B------:R-:W-:Y:S01]  /*67f0*/  ISETP.GE.AND P0, PT, R12, 0x9, PT ;  /* 0x000000090c00780c */ /* 0x000fe20003f06270 */
[----:B------:R-:W-:Y:S01]  /*6800*/  FMUL R30, R30, R59 ;  /* 0x0000003b1e1e7220 */ /* 0x000fe20000400000 */
[----:B------:R-:W-:Y:S01]  /*6810*/  F2FP.SATFINITE.E4M3.F32.PACK_AB_MERGE_C R25, RZ, R25, RZ ;  /* 0x00000019ff19723e */ /* 0x000fe200048070ff */
[-C--:B------:R-:W-:Y:S01]  /*6820*/  FMUL R31, R31, R59.reuse ;  /* 0x0000003b1f1f7220 */ /* 0x080fe20000400000 */
[----:B------:R-:W-:Y:S01]  /*6830*/  F2FP.SATFINITE.E4M3.F32.PACK_AB_MERGE_C R11, RZ, R26, RZ ;  /* 0x0000001aff0b723e */ /* 0x000fe200048070ff */
[----:B------:R0:W-:Y:S01]  /*6840*/  @!P2 STG.E.U8 desc[UR36][R4.64], R9 ;  /* 0x000000090400a986 */ /* 0x0001e2000c101124 */
[C---:B------:R-:W-:Y:S01]  /*6850*/  ISETP.LT.OR P3, PT, R3.reuse, 0x9, !P3 ;  /* 0x000000090300780c */ /* 0x040fe20005f61670 */
[-C--:B------:R-:W-:Y:S01]  /*6860*/  FMUL R32, R32, R59.reuse ;  /* 0x0000003b20207220 */ /* 0x080fe20000400000 */
[----:B------:R-:W-:Y:S01]  /*6870*/  ISETP.LT.OR P4, PT, R3, 0x1, !P0 ;  /* 0x000000010300780c */ /* 0x000fe20004781670 */
[----:B------:R-:W-:Y:S01]  /*6880*/  @!P5 STG.E.U8 desc[UR36][R4.64+0x1], R25 ;  /* 0x000001190400d986 */ /* 0x000fe2000c101124 */
[----:B------:R-:W-:Y:S01]  /*6890*/  ISETP.GE.AND P2, PT, R12, 0xa, PT ;  /* 0x0000000a0c00780c */ /* 0x000fe20003f46270 */
[----:B------:R-:W-:Y:S01]  /*68a0*/  FMUL R33, R33, R59 ;  /* 0x0000003b21217220 */ /* 0x000fe20000400000 */
[----:B------:R-:W-:Y:S01]  /*68b0*/  F2FP.SATFINITE.E4M3.F32.PACK_AB_MERGE_C R27, RZ, R27, RZ ;  /* 0x0000001bff1b723e */ /* 0x000fe200048070ff */
[----:B------:R1:W-:Y:S01]  /*68c0*/  @!P1 STG.E.U8 desc[UR36][R6.64], R11 ;  /* 0x0000000b06009986 */ /* 0x0003e2000c101124 */
[----:B------:R-:W-:Y:S01]  /*68d0*/  ISETP.LT.OR P1, PT, R3, 0x1, !P2 ;  /* 0x000000010300780c */ /* 0x000fe20005721670 */
[-C--:B------:R-:W-:Y:S01]  /*68e0*/  FMUL R34, R34, R59.reuse ;  /* 0x0000003b22227220 */ /* 0x080fe20000400000 */
[----:B------:R-:W-:Y:S01]  /*68f0*/  F2FP.SATFINITE.E4M3.F32.PACK_AB_MERGE_C R13, RZ, R28, RZ ;  /* 0x0000001cff0d723e */ /* 0x000fe200048070ff */
[----:B------:R-:W-:Y:S01]  /*6900*/  FMUL R35, R35, R59 ;  /* 0x0000003b23237220 */ /* 0x000fe20000400000 */
[----:B------:R-:W-:Y:S01]  /*6910*/  ISETP.GE.AND P5, PT, R12, 0x11, PT ;  /* 0x000000110c00780c */ /* 0x000fe20003fa6270 */
[----:B------:R-:W-:Y:S01]  /*6920*/  @!P3 STG.E.U8 desc[UR36][R6.64+0x1], R27 ;  /* 0x0000011b0600b986 */ /* 0x000fe2000c101124 */
[----:B------:R-:W-:Y:S01]  /*6930*/  F2FP.SATFINITE.E4M3.F32.PACK_AB_MERGE_C R29, RZ, R29, RZ ;  /* 0x0000001dff1d723e */ /* 0x000fe200048070ff */
[-C--:B------:R-:W-:Y:S01]  /*6940*/  FMUL R36, R36, R59.reuse ;  /* 0x0000003b24247220 */ /* 0x080fe20000400000 */
[C---:B------:R-:W-:Y:S01]  /*6950*/  ISETP.LT.OR P0, PT, R3.reuse, 0x9, !P0 ;  /* 0x000000090300780c */ /* 0x040fe20004701670 */
[----:B------:R-:W-:Y:S01]  /*6960*/  @!P4 STG.E.U8 desc[UR36][R4.64+0x8], R13 ;  /* 0x0000080d0400c986 */ /* 0x000fe2000c101124 */
[----:B------:R-:W-:Y:S01]  /*6970*/  ISETP.LT.OR P2, PT, R3, 0x9, !P2 ;  /* 0x000000090300780c */ /* 0x000fe20005741670 */
[-C--:B------:R-:W-:Y:S01]  /*6980*/  FMUL R37, R37, R59.reuse ;  /* 0x0000003b25257220 */ /* 0x080fe20000400000 */
[----:B------:R-:W-:Y:S01]  /*6990*/  ISETP.GE.AND P4, PT, R12, 0x12, PT ;  /* 0x000000120c00780c */ /* 0x000fe20003f86270 */
[----:B------:R-:W-:Y:S01]  /*69a0*/  @!P1 STG.E.U8 desc[UR36][R4.64+0x9], R29 ;  /* 0x0000091d04009986 */ /* 0x000fe2000c101124 */
[C---:B------:R-:W-:Y:S01]  /*69b0*/  ISETP.LT.OR P3, PT, R3.reuse, 0x1, !P5 ;  /* 0x000000010300780c */ /* 0x040fe20006f61670 */
[-C--:B------:R-:W-:Y:S01]  /*69c0*/  FMUL R38, R38, R59.reuse ;  /* 0x0000003b26267220 */ /* 0x080fe20000400000 */
[----:B------:R-:W-:Y:S01]  /*69d0*/  ISETP.LT.OR P1, PT, R3, 0x1, !P4 ;  /* 0x000000010300780c */ /* 0x000fe20006721670 */
[-C--:B------:R-:W-:Y:S01]  /*69e0*/  FMUL R39, R39, R59.reuse ;  /* 0x0000003b27277220 */ /* 0x080fe20000400000 */
[----:B0-----:R-:W-:Y:S01]  /*69f0*/  F2FP.SATFINITE.E4M3.F32.PACK_AB_MERGE_C R9, RZ, R30, RZ ;  /* 0x0000001eff09723e */ /* 0x001fe200048070ff */
[----:B------:R-:W-:Y:S01]  /*6a00*/  FMUL R40, R40, R59 ;  /* 0x0000003b28287220 */ /* 0x000fe20000400000 */
[----:B------:R-:W-:Y:S01]  /*6a10*/  F2FP.SATFINITE.E4M3.F32.PACK_AB_MERGE_C R31, RZ, R31, RZ ;  /* 0x0000001fff1f723e */ /* 0x000fe200048070ff */
[----:B------:R-:W-:Y:S01]  /*6a20*/  FMUL R41, R41, R59 ;  /* 0x0000003b29297220 */ /* 0x000fe20000400000 */
[----:B-1----:R-:W-:Y:S01]  /*6a30*/  F2FP.SATFINITE.E4M3.F32.PACK_AB_MERGE_C R11, RZ, R32, RZ ;  /* 0x00000020ff0b723e */ /* 0x002fe200048070ff */
[----:B------:R0:W-:Y:S01]  /*6a40*/  @!P0 STG.E.U8 desc[UR36][R6.64+0x8], R9 ;  /* 0x0000080906008986 */ /* 0x0001e2000c101124 */
[----:B------:R-:W-:Y:S01]  /*6a50*/  F2FP.SATFINITE.E4M3.F32.PACK_AB_MERGE_C R33, RZ, R33, RZ ;  /* 0x00000021ff21723e */ /* 0x000fe200048070ff */
[-C--:B------:R-:W-:Y:S01]  /*6a60*/  FMUL R42, R42, R59.reuse ;  /* 0x0000003b2a2a7220 */ /* 0x080fe20000400000 */
[C---:B------:R-:W-:Y:S01]  /*6a70*/  ISETP.LT.OR P4, PT, R3.reuse, 0x9, !P4 ;  /* 0x000000090300780c */ /* 0x040fe20006781670 */
[----:B------:R-:W-:Y:S01]  /*6a80*/  @!P2 STG.E.U8 desc[UR36][R6.64+0x9], R31 ;  /* 0x0000091f0600a986 */ /* 0x000fe2000c101124 */
[----:B------:R-:W-:Y:S01]  /*6a90*/  ISETP.LT.OR P2, PT, R3, 0x9, !P5 ;  /* 0x000000090300780c */ /* 0x000fe20006f41670 */
[----:B------:R-:W-:Y:S01]  /*6aa0*/  FMUL R43, R43, R59 ;  /* 0x0000003b2b2b7220 */ /* 0x000fe20000400000 */
[----:B------:R-:W-:Y:S01]  /*6ab0*/  F2FP.SATFINITE.E4M3.F32.PACK_AB_MERGE_C R35, RZ, R35, RZ ;  /* 0x00000023ff23723e */ /* 0x000fe200048070ff */
[----:B------:R1:W-:Y:S01]  /*6ac0*/  @!P3 STG.E.U8 desc[UR36][R4.64+0x10], R11 ;  /* 0x0000100b0400b986 */ /* 0x0003e2000c101124 */
[----:B------:R-:W-:Y:S01]  /*6ad0*/  ISETP.GE.AND P3, PT, R12, 0x19, PT ;  /* 0x000000190c00780c */ /* 0x000fe20003f66270 */
[----:B------:R-:W-:Y:S01]  /*6ae0*/  FMUL R44, R44, R59 ;  /* 0x0000003b2c2c7220 */ /* 0x000fe20000400000 */
[----:B------:R-:W-:Y:S01]  /*6af0*/  F2FP.SATFINITE.E4M3.F32.PACK_AB_MERGE_C R37, RZ, R37, RZ ;  /* 0x00000025ff25723e */ /* 0x000fe200048070ff */
[----:B------:R-:W-:Y:S01]  /*6b00*/  @!P1 STG.E.U8 desc[UR36][R4.64+0x11], R33 ;  /* 0x0000112104009986 */ /* 0x000fe2000c101124 */
[----:B------:R-:W-:Y:S01]  /*6b10*/  ISETP.GE.AND P1, PT, R12, 0x1a, PT ;  /* 0x0000001a0c00780c */ /* 0x000fe20003f26270 */
[-C--:B------:R-:W-:Y:S01]  /*6b20*/  FMUL R45, R45, R59.reuse ;  /* 0x0000003b2d2d7220 */ /* 0x080fe20000400000 */
[C---:B------:R-:W-:Y:S01]  /*6b30*/  ISETP.LT.OR P0, PT, R3.reuse, 0x1, !P3 ;  /* 0x000000010300780c */ /* 0x040fe20005f01670 */
[----:B------:R-:W-:Y:S01]  /*6b40*/  @!P4 STG.E.U8 desc[UR36][R6.64+0x11], R35 ;  /* 0x000011230600c986 */ /* 0x000fe2000c101124 */
[----:B0-----:R-:W-:Y:S01]  /*6b50*/  F2FP.SATFINITE.E4M3.F32.PACK_AB_MERGE_C R9, RZ, R34, RZ ;  /* 0x00000022ff09723e */ /* 0x001fe200048070ff */
[-C--:B------:R-:W-:Y:S01]  /*6b60*/  FMUL R46, R46, R59.reuse ;  /* 0x0000003b2e2e7220 */ /* 0x080fe20000400000 */
[----:B------:R-:W-:Y:S01]  /*6b70*/  ISETP.LT.OR P5, PT, R3, 0x1, !P1 ;  /* 0x000000010300780c */ /* 0x000fe20004fa1670 */
[-C--:B------:R-:W-:Y:S01]  /*6b80*/  FMUL R47, R47, R59.reuse ;  /* 0x0000003b2f2f7220 */ /* 0x080fe20000400000 */
[----:B------:R-:W-:Y:S01]  /*6b90*/  ISETP.LT.OR P3, PT, R3, 0x9, !P3 ;  /* 0x000000090300780c */ /* 0x000fe20005f61670 */
[----:B------:R0:W-:Y:S01]  /*6ba0*/  @!P2 STG.E.U8 desc[UR36][R6.64+0x10], R9 ;  /* 0x000010090600a986 */ /* 0x0001e2000c101124 */
[----:B-1----:R-:W-:Y:S01]  /*6bb0*/  F2FP.SATFINITE.E4M3.F32.PACK_AB_MERGE_C R11, RZ, R36, RZ ;  /* 0x00000024ff0b723e */ /* 0x002fe200048070ff */
[-C--:B------:R-:W-:Y:S01]  /*6bc0*/  FMUL R48, R48, R59.reuse ;  /* 0x0000003b30307220 */ /* 0x080fe20000400000 */
[----:B------:R-:W-:Y:S01]  /*6bd0*/  ISETP.GE.AND P2, PT, R12, 0x21, PT ;  /* 0x000000210c00780c */ /* 0x000fe20003f46270 */
[-C--:B------:R-:W-:Y:S01]  /*6be0*/  FMUL R49, R49, R59.reuse ;  /* 0x0000003b31317220 */ /* 0x080fe20000400000 */
[C---:B------:R-:W-:Y:S01]  /*6bf0*/  ISETP.LT.OR P1, PT, R3.reuse, 0x9, !P1 ;  /* 0x000000090300780c */ /* 0x040fe20004f21670 */
[----:B------:R-:W-:Y:S01]  /*6c00*/  @!P0 STG.E.U8 desc[UR36][R4.64+0x18], R11 ;  /* 0x0000180b04008986 */ /* 0x000fe2000c101124 */
[----:B------:R-:W-:Y:S01]  /*6c10*/  ISETP.LT.OR P4, PT, R3, 0x1, !P2 ;  /* 0x000000010300780c */ /* 0x000fe20005781670 */
[----:B------:R-:W-:Y:S01]  /*6c20*/  FMUL R50, R50, R59 ;  /* 0x0000003b32327220 */ /* 0x000fe20000400000 */
[----:B------:R-:W-:Y:S01]  /*6c30*/  ISETP.GE.AND P0, PT, R12, 0x22, PT ;  /* 0x000000220c00780c */ /* 0x000fe20003f06270 */
[----:B------:R-:W-:Y:S01]  /*6c40*/  @!P5 STG.E.U8 desc[UR36][R4.64+0x19], R37 ;  /* 0x000019250400d986 */ /* 0x000fe2000c101124 */
[----:B------:R-:W-:Y:S01]  /*6c50*/  F2FP.SATFINITE.E4M3.F32.PACK_AB_MERGE_C R39, RZ, R39, RZ ;  /* 0x00000027ff27723e */ /* 0x000fe200048070ff */
[-C--:B------:R-:W-:Y:S01]  /*6c60*/  FMUL R51, R51, R59.reuse ;  /* 0x0000003b33337220 */ /* 0x080fe20000400000 */
[----:B0-----:R-:W-:Y:S01]  /*6c70*/  F2FP.SATFINITE.E4M3.F32.PACK_AB_MERGE_C R9, RZ, R38, RZ ;  /* 0x00000026ff09723e */ /* 0x001fe200048070ff */
[-C--:B------:R-:W-:Y:S01]  /*6c80*/  FMUL R52, R52, R59.reuse ;  /* 0x0000003b34347220 */ /* 0x080fe20000400000 */
[----:B------:R-:W-:Y:S01]  /*6c90*/  F2FP.SATFINITE.E4M3.F32.PACK_AB_MERGE_C R13, RZ, R40, RZ ;  /* 0x00000028ff0d723e */ /* 0x000fe200048070ff */
[----:B------:R-:W-:Y:S01]  /*6ca0*/  FMUL R53, R53, R59 ;  /* 0x0000003b35357220 */ /* 0x000fe20000400000 */
        /* <DEDUP_REMOVED lines=9> */
[----:B------:R-:W-:Y:S01]  /*6d40*/  @!P4 STG.E.U8 desc[UR36][R4.64+0x20], R13 ;  /* 0x0000200d0400c986 */ /* 0x000fe2000c101124 */
[----:B------:R-:W-:-:S02]  /*6d50*/  ISETP.LT.OR P4, PT, R3, 0x9, !P0 ;  /* 0x000000090300780c */ /* 0x000fc40004781670 */
[----:B------:R-:W-:Y:S02]  /*6d60*/  ISETP.GE.AND P0, PT, R12, 0x2a, PT ;  /* 0x0000002a0c00780c */ /* 0x000fe40003f06270 */
[C---:B------:R-:W-:Y:S01]  /*6d70*/  ISETP.LT.OR P5, PT, R3.reuse, 0x1, !P1 ;  /* 0x000000010300780c */ /* 0x040fe20004fa1670 */
[----:B------:R-:W-:Y:S01]  /*6d80*/  @!P3 STG.E.U8 desc[UR36][R4.64+0x21], R41 ;  /* 0x000021290400b986 */ /* 0x000fe2000c101124 */
[C---:B------:R-:W-:Y:S02]  /*6d90*/  ISETP.LT.OR P3, PT, R3.reuse, 0x1, !P0 ;  /* 0x000000010300780c */ /* 0x040fe40004761670 */
[----:B0-----:R-:W-:Y:S02]  /*6da0*/  F2FP.SATFINITE.E4M3.F32.PACK_AB_MERGE_C R9, RZ, R42, RZ ;  /* 0x0000002aff09723e */ /* 0x001fe400048070ff */
[----:B------:R-:W-:Y:S02]  /*6db0*/  F2FP.SATFINITE.E4M3.F32.PACK_AB_MERGE_C R11, RZ, R44, RZ ;  /* 0x0000002cff0b723e */ /* 0x000fe400048070ff */
[----:B------:R-:W-:Y:S01]  /*6dc0*/  F2FP.SATFINITE.E4M3.F32.PACK_AB_MERGE_C R45, RZ, R45, RZ ;  /* 0x0000002dff2d723e */ /* 0x000fe200048070ff */
[----:B------:R0:W-:Y:S01]  /*6dd0*/  @!P2 STG.E.U8 desc[UR36][R6.64+0x20], R9 ;  /* 0x000020090600a986 */ /* 0x0001e2000c101124 */
[----:B------:R-:W-:-:S02]  /*6de0*/  ISETP.LT.OR P2, PT, R3, 0x9, !P1 ;  /* 0x000000090300780c */ /* 0x000fc40004f41670 */
[C---:B------:R-:W-:Y:S01]  /*6df0*/  ISETP.GE.AND P1, PT, R12.reuse, 0x32, PT ;  /* 0x000000320c00780c */ /* 0x040fe20003f26270 */
[----:B------:R-:W-:Y:S01]  /*6e00*/  @!P4 STG.E.U8 desc[UR36][R6.64+0x21], R43 ;  /* 0x0000212b0600c986 */ /* 0x000fe2000c101124 */
[----:B------:R-:W-:Y:S02]  /*6e10*/  ISETP.GE.AND P4, PT, R12, 0x31, PT ;  /* 0x000000310c00780c */ /* 0x000fe40003f86270 */
[C---:B------:R-:W-:Y:S01]  /*6e20*/  ISETP.LT.OR P0, PT, R3.reuse, 0x9, !P0 ;  /* 0x000000090300780c */ /* 0x040fe20004701670 */
[----:B------:R1:W-:Y:S01]  /*6e30*/  @!P5 STG.E.U8 desc[UR36][R4.64+0x28], R11 ;  /* 0x0000280b0400d986 */ /* 0x0003e2000c101124 */
[C---:B------:R-:W-:Y:S02]  /*6e40*/  ISETP.LT.OR P5, PT, R3.reuse, 0x1, !P1 ;  /* 0x000000010300780c */ /* 0x040fe40004fa1670 */
[----:B------:R-:W-:Y:S01]  /*6e50*/  F2FP.SATFINITE.E4M3.F32.PACK_AB_MERGE_C R47, RZ, R47, RZ ;  /* 0x0000002fff2f723e */ /* 0x000fe200048070ff */
[----:B------:R-:W-:Y:S01]  /*6e60*/  @!P3 STG.E.U8 desc[UR36][R4.64+0x29], R45 ;  /* 0x0000292d0400b986 */ /* 0x000fe2000c101124 */
[----:B------:R-:W-:-:S02]  /*6e70*/  ISETP.LT.OR P3, PT, R3, 0x1, !P4 ;  /* 0x000000010300780c */ /* 0x000fc40006761670 */
[----:B0-----:R-:W-:Y:S02]  /*6e80*/  F2FP.SATFINITE.E4M3.F32.PACK_AB_MERGE_C R9, RZ, R46, RZ ;  /* 0x0000002eff09723e */ /* 0x001fe400048070ff */
[----:B------:R-:W-:Y:S02]  /*6e90*/  F2FP.SATFINITE.E4M3.F32.PACK_AB_MERGE_C R49, RZ, R49, RZ ;  /* 0x00000031ff31723e */ /* 0x000fe400048070ff */
[----:B------:R-:W-:Y:S01]  /*6ea0*/  ISETP.LT.OR P4, PT, R3, 0x9, !P4 ;  /* 0x000000090300780c */ /* 0x000fe20006781670 */
[----:B------:R0:W-:Y:S01]  /*6eb0*/  @!P2 STG.E.U8 desc[UR36][R6.64+0x28], R9 ;  /* 0x000028090600a986 */ /* 0x0001e2000c101124 */
[----:B-1----:R-:W-:Y:S02]  /*6ec0*/  F2FP.SATFINITE.E4M3.F32.PACK_AB_MERGE_C R11, RZ, R48, RZ ;  /* 0x00000030ff0b723e */ /* 0x002fe400048070ff */
[C---:B------:R-:W-:Y:S01]  /*6ed0*/  ISETP.GE.AND P2, PT, R12.reuse, 0x3a, PT ;  /* 0x0000003a0c00780c */ /* 0x040fe20003f46270 */
[----:B------:R-:W-:Y:S01]  /*6ee0*/  @!P0 STG.E.U8 desc[UR36][R6.64+0x29], R47 ;  /* 0x0000292f06008986 */ /* 0x000fe2000c101124 */
[----:B------:R-:W-:-:S02]  /*6ef0*/  ISETP.GE.AND P0, PT, R12, 0x39, PT ;  /* 0x000000390c00780c */ /* 0x000fc40003f06270 */
[C---:B------:R-:W-:Y:S01]  /*6f00*/  ISETP.LT.OR P1, PT, R3.reuse, 0x9, !P1 ;  /* 0x000000090300780c */ /* 0x040fe20004f21670 */
[----:B------:R1:W-:Y:S01]  /*6f10*/  @!P3 STG.E.U8 desc[UR36][R4.64+0x30], R11 ;  /* 0x0000300b0400b986 */ /* 0x0003e2000c101124 */
[C---:B------:R-:W-:Y:S02]  /*6f20*/  ISETP.LT.OR P3, PT, R3.reuse, 0x1, !P0 ;  /* 0x000000010300780c */ /* 0x040fe40004761670 */
[C---:B------:R-:W-:Y:S01]  /*6f30*/  ISETP.LT.OR P0, PT, R3.reuse, 0x9, !P0 ;  /* 0x000000090300780c */ /* 0x040fe20004701670 */
[----:B------:R2:W-:Y:S01]  /*6f40*/  @!P5 STG.E.U8 desc[UR36][R4.64+0x31], R49 ;  /* 0x000031310400d986 */ /* 0x0005e2000c101124 */
[C---:B------:R-:W-:Y:S02]  /*6f50*/  ISETP.LT.OR P5, PT, R3.reuse, 0x1, !P2 ;  /* 0x000000010300780c */ /* 0x040fe400057a1670 */
[----:B------:R-:W-:Y:S02]  /*6f60*/  ISETP.LT.OR P2, PT, R3, 0x9, !P2 ;  /* 0x000000090300780c */ /* 0x000fe40005741670 */
[----:B------:R-:W-:-:S02]  /*6f70*/  F2FP.SATFINITE.E4M3.F32.PACK_AB_MERGE_C R3, RZ, R50, RZ ;  /* 0x00000032ff03723e */ /* 0x000fc400048070ff */
[----:B------:R-:W-:Y:S02]  /*6f80*/  F2FP.SATFINITE.E4M3.F32.PACK_AB_MERGE_C R51, RZ, R51, RZ ;  /* 0x00000033ff33723e */ /* 0x000fe400048070ff */
[----:B0-----:R-:W-:Y:S01]  /*6f90*/  F2FP.SATFINITE.E4M3.F32.PACK_AB_MERGE_C R9, RZ, R52, RZ ;  /* 0x00000034ff09723e */ /* 0x001fe200048070ff */
[----:B------:R2:W-:Y:S01]  /*6fa0*/  @!P4 STG.E.U8 desc[UR36][R6.64+0x30], R3 ;  /* 0x000030030600c986 */ /* 0x0005e2000c101124 */
[----:B------:R-:W-:Y:S02]  /*6fb0*/  F2FP.SATFINITE.E4M3.F32.PACK_AB_MERGE_C R53, RZ, R53, RZ ;  /* 0x00000035ff35723e */ /* 0x000fe400048070ff */
[----:B-1----:R-:W-:Y:S01]  /*6fc0*/  F2FP.SATFINITE.E4M3.F32.PACK_AB_MERGE_C R11, RZ, R54, RZ ;  /* 0x00000036ff0b723e */ /* 0x002fe200048070ff */
[----:B------:R2:W-:Y:S01]  /*6fd0*/  @!P1 STG.E.U8 desc[UR36][R6.64+0x31], R51 ;  /* 0x0000313306009986 */ /* 0x0005e2000c101124 */
[----:B------:R-:W-:-:S03]  /*6fe0*/  F2FP.SATFINITE.E4M3.F32.PACK_AB_MERGE_C R55, RZ, R55, RZ ;  /* 0x00000037ff37723e */ /* 0x000fc600048070ff */
[----:B------:R2:W-:Y:S04]  /*6ff0*/  @!P3 STG.E.U8 desc[UR36][R4.64+0x38], R9 ;  /* 0x000038090400b986 */ /* 0x0005e8000c101124 */
[----:B------:R2:W-:Y:S04]  /*7000*/  @!P5 STG.E.U8 desc[UR36][R4.64+0x39], R53 ;  /* 0x000039350400d986 */ /* 0x0005e8000c101124 */
[----:B------:R2:W-:Y:S04]  /*7010*/  @!P0 STG.E.U8 desc[UR36][R6.64+0x38], R11 ;  /* 0x0000380b06008986 */ /* 0x0005e8000c101124 */
[----:B------:R2:W-:Y:S02]  /*7020*/  @!P2 STG.E.U8 desc[UR36][R6.64+0x39], R55 ;  /* 0x000039370600a986 */ /* 0x0005e4000c101124 */
.L_x_103:
[----:B------:R-:W-:Y:S05]  /*7030*/  BSYNC B0 ;  /* 0x0000000000007941 */ /* 0x000fea0003800000 */
.L_x_37:
[----:B------:R-:W-:Y:S01]  /*7040*/  IADD3 R16, P0, R16, UR38, RZ ;  /* 0x0000002610107c10 */ /* 0x000fe2000ff1e0ff */
[----:B------:R-:W-:Y:S01]  /*7050*/  ULDC.64 UR4, c[0x0][0x850] ;  /* 0x0002140000047ab9 */ /* 0x000fe20000000a00 */
[----:B0-2--5:R-:W-:Y:S01]  /*7060*/  PRMT R3, RZ, 0x7610, R3 ;  /* 0x00007610ff037816 */ /* 0x025fe20000000003 */
[----:B------:R-:W-:Y:S01]  /*7070*/  IMAD.MOV.U32 R58, RZ, RZ, -0x1 ;  /* 0xffffffffff3a7424 */ /* 0x000fe200078e00ff */
[----:B------:R-:W-:Y:S01]  /*7080*/  IADD3.X R17, R17, UR42, RZ, P0, !PT ;  /* 0x0000002a11117c10 */ /* 0x000fe200087fe4ff */
[----:B------:R-:W-:Y:S01]  /*7090*/  IMAD.MOV.U32 R22, RZ, RZ, -0x1 ;  /* 0xffffffffff167424 */ /* 0x000fe200078e00ff */
[----:B------:R-:W-:-:S04]  /*70a0*/  ISETP.GE.U32.AND P0, PT, R16, UR4, PT ;  /* 0x0000000410007c0c */ /* 0x000fc8000bf06070 */
[----:B------:R-:W-:-:S13]  /*70b0*/  ISETP.GE.U32.AND.EX P0, PT, R17, UR5, PT, P0 ;  /* 0x0000000511007c0c */ /* 0x000fda000bf06100 */
[----:B------:R-:W-:Y:S05]  /*70c0*/  @P0 BRA `(.L_x_104) ;  /* 0x00000004004c0947 */ /* 0x000fea0003800000 */
[----:B---34-:R-:W0:Y:S01]  /*70d0*/  LDC.64 R10, c[0x0][0x828] ;  /* 0x00020a00ff0a7b82 */ /* 0x018e220000000a00 */
[----:B------:R-:W2:Y:S01]  /*70e0*/  S2R R20, SR_CTAID.X ;  /* 0x0000000000147919 */ /* 0x000ea20000002500 */
[----:B------:R-:W-:Y:S02]  /*70f0*/  IMAD.MOV.U32 R8, RZ, RZ, R16 ;  /* 0x000000ffff087224 */ /* 0x000fe400078e0010 */
[----:B------:R-:W-:Y:S01]  /*7100*/  IMAD.MOV.U32 R9, RZ, RZ, R17 ;  /* 0x000000ffff097224 */ /* 0x000fe200078e0011 */
[----:B------:R-:W3:Y:S03]  /*7110*/  S2R R21, SR_CTAID.Y ;  /* 0x0000000000157919 */ /* 0x000ee60000002600 */
[----:B------:R-:W4:Y:S08]  /*7120*/  LDC R0, c[0x0][0x830] ;  /* 0x00020c00ff007b82 */ /* 0x000f300000000800 */
[----:B-1----:R-:W1:Y:S01]  /*7130*/  LDC.64 R14, c[0x0][0x820] ;  /* 0x00020800ff0e7b82 */ /* 0x002e620000000a00 */
[----:B0-----:R-:W-:-:S04]  /*7140*/  ISETP.NE.U32.AND P0, PT, R10, RZ, PT ;  /* 0x000000ff0a00720c */ /* 0x001fc80003f05070 */
[----:B------:R-:W-:-:S13]  /*7150*/  ISETP.NE.AND.EX P0, PT, R11, RZ, PT, P0 ;  /* 0x000000ff0b00720c */ /* 0x000fda0003f05300 */
[----:B-1234-:R-:W-:Y:S05]  /*7160*/  @!P0 BRA `(.L_x_105) ;  /* 0x0000000000288947 */ /* 0x01efea0003800000 */
        /* <DEDUP_REMOVED lines=10> */
.L_x_105:
[----:B------:R-:W0:Y:S01]  /*7210*/  LDC.64 R28, c[0x0][0x840] ;  /* 0x00021000ff1c7b82 */ /* 0x000e220000000a00 */
[-CC-:B------:R-:W-:Y:S01]  /*7220*/  SHF.R.U64 R22, R8, R0.reuse, R9.reuse ;  /* 0x0000000008167219 */ /* 0x180fe20000001209 */
[----:B------:R-:W-:Y:S01]  /*7230*/  ULDC UR4, c[0x0][0x150] ;  /* 0x0000540000047ab9 */ /* 0x000fe20000000800 */
[----:B------:R-:W-:Y:S02]  /*7240*/  SHF.R.U32.HI R0, RZ, R0, R9 ;  /* 0x00000000ff007219 */ /* 0x000fe40000011609 */
[----:B------:R-:W-:Y:S02]  /*7250*/  IADD3 R3, P0, RZ, -R22, RZ ;  /* 0x80000016ff037210 */ /* 0x000fe40007f1e0ff */
[----:B------:R-:W-:Y:S01]  /*7260*/  I2FP.F32.U32 R7, R20 ;  /* 0x0000001400077245 */ /* 0x000fe20000201000 */
[----:B------:R-:W1:Y:S02]  /*7270*/  LDC R6, c[0x0][0x818] ;  /* 0x00020600ff067b82 */ /* 0x000e640000000800 */
[----:B------:R-:W-:-:S02]  /*7280*/  IMAD.X R5, RZ, RZ, ~R0, P0 ;  /* 0x000000ffff057224 */ /* 0x000fc400000e0e00 */
[----:B------:R-:W-:Y:S01]  /*7290*/  FMUL R7, R7, UR4 ;  /* 0x0000000407077c20 */ /* 0x000fe20008400000 */
[----:B------:R-:W-:Y:S01]  /*72a0*/  ULDC UR4, c[0x0][0x154] ;  /* 0x0000550000047ab9 */ /* 0x000fe20000000800 */
[-C--:B------:R-:W-:Y:S02]  /*72b0*/  IMAD R0, R5, R14.reuse, RZ ;  /* 0x0000000e05007224 */ /* 0x080fe400078e02ff */
[----:B------:R-:W2:Y:S01]  /*72c0*/  LDC R8, c[0x0][0x808] ;  /* 0x00020200ff087b82 */ /* 0x000ea20000000800 */
[C---:B------:R-:W-:Y:S01]  /*72d0*/  IMAD.WIDE.U32 R4, R3.reuse, R14, R16 ;  /* 0x0000000e03047225 */ /* 0x040fe200078e0010 */
[----:B------:R-:W3:Y:S03]  /*72e0*/  F2I.U32.TRUNC.NTZ R7, R7 ;  /* 0x0000000700077305 */ /* 0x000ee6000020f000 */
[----:B------:R-:W-:Y:S01]  /*72f0*/  IMAD R3, R3, R15, R0 ;  /* 0x0000000f03037224 */ /* 0x000fe200078e0200 */
[----:B------:R-:W-:-:S02]  /*7300*/  I2FP.F32.U32 R0, R21 ;  /* 0x0000001500007245 */ /* 0x000fc40000201000 */
[----:B------:R-:W4:Y:S01]  /*7310*/  LDC R26, c[0x0][0x858] ;  /* 0x00021600ff1a7b82 */ /* 0x000f220000000800 */
[----:B------:R-:W-:Y:S01]  /*7320*/  IMAD.IADD R3, R5, 0x1, R3 ;  /* 0x0000000105037824 */ /* 0x000fe200078e0203 */
[----:B0-----:R-:W-:Y:S01]  /*7330*/  ISETP.NE.U32.AND P0, PT, R28, RZ, PT ;  /* 0x000000ff1c00720c */ /* 0x001fe20003f05070 */
[----:B------:R-:W-:-:S03]  /*7340*/  FMUL R0, R0, UR4 ;  /* 0x0000000400007c20 */ /* 0x000fc60008400000 */
[----:B------:R-:W-:Y:S01]  /*7350*/  ISETP.NE.AND.EX P0, PT, R29, RZ, PT, P0 ;  /* 0x000000ff1d00720c */ /* 0x000fe20003f05300 */
[----:B------:R0:W0:Y:S01]  /*7360*/  F2I.U32.TRUNC.NTZ R14, R0 ;  /* 0x00000000000e7305 */ /* 0x000022000020f000 */
[----:B------:R-:W5:Y:S01]  /*7370*/  LDC R9, c[0x0][0x144] ;  /* 0x00005100ff097b82 */ /* 0x000f620000000800 */
[-C--:B-1----:R-:W-:Y:S01]  /*7380*/  SHF.R.U64 R10, R4, R6.reuse, R3 ;  /* 0x00000006040a7219 */ /* 0x082fe20000001203 */
[----:B---3--:R-:W-:Y:S01]  /*7390*/  IMAD.MOV R7, RZ, RZ, -R7 ;  /* 0x000000ffff077224 */ /* 0x008fe200078e0a07 */
[----:B------:R-:W-:-:S05]  /*73a0*/  SHF.R.U32.HI R3, RZ, R6, R3 ;  /* 0x00000006ff037219 */ /* 0x000fca0000011603 */
[----:B------:R-:W1:Y:S01]  /*73b0*/  LDC R24, c[0x0][0x148] ;  /* 0x00005200ff187b82 */ /* 0x000e620000000800 */
[-CC-:B--2---:R-:W-:Y:S02]  /*73c0*/  SHF.R.U64 R12, R10, R8.reuse, R3.reuse ;  /* 0x000000080a0c7219 */ /* 0x184fe40000001203 */
[----:B------:R-:W-:-:S05]  /*73d0*/  SHF.R.U32.HI R3, RZ, R8, R3 ;  /* 0x00000008ff037219 */ /* 0x000fca0000011603 */
[----:B------:R-:W2:Y:S01]  /*73e0*/  LDC R23, c[0x0][0x848] ;  /* 0x00021200ff177b82 */ /* 0x000ea20000000800 */
[-CC-:B----4-:R-:W-:Y:S02]  /*73f0*/  SHF.R.U64 R13, R12, R26.reuse, R3.reuse ;  /* 0x0000001a0c0d7219 */ /* 0x190fe40000001203 */
[----:B------:R-:W-:-:S03]  /*7400*/  SHF.R.U32.HI R5, RZ, R26, R3 ;  /* 0x0000001aff057219 */ /* 0x000fc60000011603 */
[----:B------:R-:W-:Y:S02]  /*7410*/  IMAD.MOV.U32 R4, RZ, RZ, R13 ;  /* 0x000000ffff047224 */ /* 0x000fe400078e000d */
[----:B------:R-:W3:Y:S01]  /*7420*/  LDC R25, c[0x0][0x838] ;  /* 0x00020e00ff197b82 */ /* 0x000ee20000000800 */
[----:B-----5:R-:W-:-:S07]  /*7430*/  IMAD R15, R9, R7, R20 ;  /* 0x00000007090f7224 */ /* 0x020fce00078e0214 */
[----:B------:R-:W4:Y:S08]  /*7440*/  LDC R27, c[0x0][0x810] ;  /* 0x00020400ff1b7b82 */ /* 0x000f300000000800 */
[----:B------:R-:W0:Y:S01]  /*7450*/  LDC R30, c[0x0][0x800] ;  /* 0x00020000ff1e7b82 */ /* 0x000e220000000800 */
[----:B-1----:R-:W-:Y:S05]  /*7460*/  @!P0 BRA `(.L_x_106) ;  /* 0x0000000000288947 */ /* 0x002fea0003800000 */
[----:B0-----:R-:W0:Y:S02]  /*7470*/  LDC R0, c[0x0][0x84c] ;  /* 0x00021300ff007b82 */ /* 0x001e240000000800 */
        /* <DEDUP_REMOVED lines=9> */
.L_x_106:
[----:B------:R-:W-:Y:S01]  /*7510*/  ISETP.NE.AND P0, PT, R2, 0x1, PT ;  /* 0x000000010200780c */ /* 0x000fe20003f05270 */
[----:B0-----:R-:W-:Y:S01]  /*7520*/  IMAD.MOV R14, RZ, RZ, -R14 ;  /* 0x000000ffff0e7224 */ /* 0x001fe200078e0a0e */
[----:B--2---:R-:W-:Y:S02]  /*7530*/  SHF.R.U64 R0, R4, R23, R5 ;  /* 0x0000001704007219 */ /* 0x004fe40000001205 */
[----:B------:R-:W-:Y:S02]  /*7540*/  LOP3.LUT R3, R12, R73, RZ, 0xc0, !PT ;  /* 0x000000490c037212 */ /* 0x000fe400078ec0ff */
[----:B------:R-:W-:Y:S01]  /*7550*/  LOP3.LUT R10, R10, R71, RZ, 0xc0, !PT ;  /* 0x000000470a0a7212 */ /* 0x000fe200078ec0ff */
[----:B------:R-:W-:Y:S02]  /*7560*/  IMAD.MOV R4, RZ, RZ, -R0 ;  /* 0x000000ffff047224 */ /* 0x000fe400078e0a00 */
[----:B------:R-:W-:Y:S02]  /*7570*/  IMAD R0, R68, R0, R3 ;  /* 0x0000000044007224 */ /* 0x000fe400078e0203 */
[----:B---3--:R-:W-:-:S02]  /*7580*/  IMAD R3, R4, R25, R13 ;  /* 0x0000001904037224 */ /* 0x008fc400078e020d */
[----:B------:R-:W-:Y:S02]  /*7590*/  @P0 IMAD R15, R24, R14, R21 ;  /* 0x0000000e180f0224 */ /* 0x000fe400078e0215 */
[----:B------:R-:W-:Y:S02]  /*75a0*/  IMAD R5, R3, R30, R10 ;  /* 0x0000001e03057224 */ /* 0x000fe400078e020a */
[----:B----4-:R-:W-:Y:S02]  /*75b0*/  IMAD R0, R0, R27, R15 ;  /* 0x0000001b00007224 */ /* 0x010fe400078e020f */
[----:B------:R-:W-:-:S03]  /*75c0*/  IMAD.MOV.U32 R4, RZ, RZ, 0x1 ;  /* 0x00000001ff047424 */ /* 0x000fc600078e00ff */
[----:B------:R-:W-:Y:S02]  /*75d0*/  SEL R58, R5, R0, !P0 ;  /* 0x00000000053a7207 */ /* 0x000fe40004000000 */
[----:B------:R-:W-:Y:S02]  /*75e0*/  PRMT R3, R4, 0x7610, R3 ;  /* 0x0000761004037816 */ /* 0x000fe40000000003 */
[----:B------:R-:W-:-:S07]  /*75f0*/  SEL R0, R0, R5, !P0 ;  /* 0x0000000500007207 */ /* 0x000fce0004000000 */
.L_x_104:
[----:B------:R-:W-:Y:S01]  /*7600*/  LOP3.LUT P0, RZ, R3, 0xff, RZ, 0xc0, !PT ;  /* 0x000000ff03ff7812 */ /* 0x000fe2000780c0ff */
[----:B------:R-:W-:-:S12]  /*7610*/  IMAD.MOV.U32 R23, RZ, RZ, R0 ;  /* 0x000000ffff177224 */ /* 0x000fd800078e0000 */
[----:B------:R-:W-:Y:S05]  /*7620*/  @P0 BRA `(.L_x_107) ;  /* 0xffffff9c00480947 */ /* 0x000fea000383ffff */
[----:B------:R-:W-:Y:S05]  /*7630*/  EXIT ;  /* 0x000000000000794d */ /* 0x000fea0003800000 */
.L_x_3:
        /* <DEDUP_REMOVED lines=26> */
.L_x_109:
        /* <DEDUP_REMOVED lines=14> */
[----:B------:R-:W-:Y:S02]  /*78c0*/  IMAD R5, R7, R23, R10 ;  /* 0x0000001707057224 */ /* 0x000fe400078e020a */
[----:B------:R-:W-:Y:S02]  /*78d0*/  IMAD.MOV.U32 R10, RZ, RZ, 0x1 ;  /* 0x00000001ff0a7424 */ /* 0x000fe400078e00ff */
[----:B------:R-:W-:Y:S01]  /*78e0*/  IMAD.IADD R5, R9, 0x1, R5 ;  /* 0x0000000109057824 */ /* 0x000fe200078e0205 */
[----:B------:R-:W4:Y:S04]  /*78f0*/  LDC R20, c[0x0][0x808] ;  /* 0x00020200ff147b82 */ /* 0x000f280000000800 */
[----:B0-----:R-:W-:-:S02]  /*7900*/  SHF.R.U64 R12, R8, R14, R5 ;  /* 0x0000000e080c7219 */ /* 0x001fc40000001205 */
[----:B------:R-:W-:Y:S02]  /*7910*/  I2FP.F32.U32 R8, R6 ;  /* 0x0000000600087245 */ /* 0x000fe40000201000 */
[----:B------:R-:W0:Y:S01]  /*7920*/  LDC R25, c[0x0][0x858] ;  /* 0x00021600ff197b82 */ /* 0x000e220000000800 */
[----:B-1----:R-:W-:Y:S01]  /*7930*/  ISETP.NE.U32.AND P0, PT, R26, RZ, PT ;  /* 0x000000ff1a00720c */ /* 0x002fe20003f05070 */
[----:B---3--:R-:W-:Y:S02]  /*7940*/  IMAD.MOV R7, RZ, RZ, -R11 ;  /* 0x000000ffff077224 */ /* 0x008fe400078e0a0b */
[----:B------:R-:W-:Y:S01]  /*7950*/  FMUL R8, R8, UR4 ;  /* 0x0000000408087c20 */ /* 0x000fe20008400000 */
[----:B------:R-:W-:Y:S01]  /*7960*/  SHF.R.U32.HI R5, RZ, R14, R5 ;  /* 0x0000000eff057219 */ /* 0x000fe20000011605 */
[----:B------:R-:W-:Y:S01]  /*7970*/  IMAD.MOV.U32 R14, RZ, RZ, -0x1 ;  /* 0xffffffffff0e7424 */ /* 0x000fe200078e00ff */
[----:B------:R-:W-:Y:S01]  /*7980*/  ISETP.NE.AND.EX P0, PT, R27, RZ, PT, P0 ;  /* 0x000000ff1b00720c */ /* 0x000fe20003f05300 */
[----:B------:R1:W3:Y:S01]  /*7990*/  F2I.U32.TRUNC.NTZ R19, R8 ;  /* 0x0000000800137305 */ /* 0x0002e2000020f000 */
[----:B------:R-:W1:Y:S01]  /*79a0*/  LDC R21, c[0x0][0x148] ;  /* 0x00005200ff157b82 */ /* 0x000e620000000800 */
[----:B--2---:R-:W-:-:S07]  /*79b0*/  IMAD R23, R13, R7, R4 ;  /* 0x000000070d177224 */ /* 0x004fce00078e0204 */
[----:B------:R-:W2:Y:S01]  /*79c0*/  LDC R22, c[0x0][0x800] ;  /* 0x00020000ff167b82 */ /* 0x000ea20000000800 */
[-CC-:B----4-:R-:W-:Y:S02]  /*79d0*/  SHF.R.U64 R15, R12, R20.reuse, R5.reuse ;  /* 0x000000140c0f7219 */ /* 0x190fe40000001205 */
[----:B------:R-:W-:-:S05]  /*79e0*/  SHF.R.U32.HI R4, RZ, R20, R5 ;  /* 0x00000014ff047219 */ /* 0x000fca0000011605 */
[----:B------:R-:W4:Y:S01]  /*79f0*/  LDC R24, c[0x0][0x848] ;  /* 0x00021200ff187b82 */ /* 0x000f220000000800 */
[-C--:B0-----:R-:W-:Y:S02]  /*7a00*/  SHF.L.U32 R7, R14, R25.reuse, RZ ;  /* 0x000000190e077219 */ /* 0x081fe400000006ff */
[-CC-:B------:R-:W-:Y:S02]  /*7a10*/  SHF.R.U64 R14, R15, R25.reuse, R4.reuse ;  /* 0x000000190f0e7219 */ /* 0x180fe40000001204 */
[-C--:B------:R-:W-:Y:S02]  /*7a20*/  SHF.R.U32.HI R5, RZ, R25.reuse, R4 ;  /* 0x00000019ff057219 */ /* 0x080fe40000011604 */
[----:B------:R-:W-:Y:S01]  /*7a30*/  SHF.L.U32 R30, R10, R25, RZ ;  /* 0x000000190a1e7219 */ /* 0x000fe200000006ff */
[----:B------:R-:W0:Y:S01]  /*7a40*/  LDC R29, c[0x0][0x838] ;  /* 0x00020e00ff1d7b82 */ /* 0x000e220000000800 */
[----:B------:R-:W-:Y:S01]  /*7a50*/  LOP3.LUT R20, RZ, R7, RZ, 0x33, !PT ;  /* 0x00000007ff147212 */ /* 0x000fe200078e33ff */
[----:B------:R-:W-:-:S06]  /*7a60*/  IMAD.MOV.U32 R4, RZ, RZ, R14 ;  /* 0x000000ffff047224 */ /* 0x000fcc00078e000e */
[----:B------:R-:W0:Y:S01]  /*7a70*/  LDC R32, c[0x0][0x810] ;  /* 0x00020400ff207b82 */ /* 0x000e220000000800 */
[----:B-1-3--:R-:W-:Y:S05]  /*7a80*/  @!P0 BRA `(.L_x_110) ;  /* 0x0000000000288947 */ /* 0x00afea0003800000 */
[----:B------:R-:W1:Y:S02]  /*7a90*/  LDC R7, c[0x0][0x84c] ;  /* 0x00021300ff077b82 */ /* 0x000e640000000800 */
[----:B-1----:R-:W-:-:S05]  /*7aa0*/  IADD3 R7, P0, R14, R7, RZ ;  /* 0x000000070e077210 */ /* 0x002fca0007f1e0ff */
        /* <DEDUP_REMOVED lines=8> */
.L_x_110:
[----:B------:R-:W-:Y:S01]  /*7b30*/  ISETP.NE.AND P0, PT, R2, 0x1, PT ;  /* 0x000000010200780c */ /* 0x000fe20003f05270 */
[----:B--2---:R-:W-:Y:S01]  /*7b40*/  VIADD R9, R22, 0xffffffff ;  /* 0xffffffff16097836 */ /* 0x004fe20000000000 */
[----:B----4-:R-:W-:Y:S01]  /*7b50*/  SHF.R.U64 R5, R4, R24, R5 ;  /* 0x0000001804057219 */ /* 0x010fe20000001205 */
[----:B------:R-:W-:Y:S01]  /*7b60*/  IMAD.MOV R19, RZ, RZ, -R19 ;  /* 0x000000ffff137224 */ /* 0x000fe200078e0a13 */
[----:B------:R-:W-:-:S03]  /*7b70*/  LOP3.LUT R4, R15, R20, RZ, 0xc0, !PT ;  /* 0x000000140f047212 */ /* 0x000fc600078ec0ff */
[----:B------:R-:W-:Y:S02]  /*7b80*/  IMAD.MOV R7, RZ, RZ, -R5 ;  /* 0x000000ffff077224 */ /* 0x000fe400078e0a05 */
[----:B------:R-:W-:Y:S01]  /*7b90*/  IMAD R30, R30, R5, R4 ;  /* 0x000000051e1e7224 */ /* 0x000fe200078e0204 */
[----:B------:R-:W-:Y:S01]  /*7ba0*/  LOP3.LUT R5, R12, R9, RZ, 0xc0, !PT ;  /* 0x000000090c057212 */ /* 0x000fe200078ec0ff */
[----:B0-----:R-:W-:Y:S02]  /*7bb0*/  IMAD R4, R7, R29, R14 ;  /* 0x0000001d07047224 */ /* 0x001fe400078e020e */
[----:B------:R-:W-:Y:S02]  /*7bc0*/  @P0 IMAD R23, R21, R19, R6 ;  /* 0x0000001315170224 */ /* 0x000fe400078e0206 */
[----:B------:R-:W-:Y:S02]  /*7bd0*/  IMAD R5, R4, R22, R5 ;  /* 0x0000001604057224 */ /* 0x000fe400078e0205 */
[----:B------:R-:W-:-:S02]  /*7be0*/  IMAD R30, R30, R32, R23 ;  /* 0x000000201e1e7224 */ /* 0x000fc400078e0217 */
[----:B------:R-:W-:-:S03]  /*7bf0*/  IMAD.MOV.U32 R7, RZ, RZ, 0x1 ;  /* 0x00000001ff077424 */ /* 0x000fc600078e00ff */
[----:B------:R-:W-:Y:S02]  /*7c00*/  SEL R29, R5, R30, !P0 ;  /* 0x0000001e051d7207 */ /* 0x000fe40004000000 */
[----:B------:R-:W-:-:S07]  /*7c10*/  SEL R30, R30, R5, !P0 ;  /* 0x000000051e1e7207 */ /* 0x000fce0004000000 */
.L_x_108:
[----:B------:R-:W-:-:S08]  /*7c20*/  NOP ;  /* 0x0000000000007918 */ /* 0x000fd00000000000 */
[----:B------:R-:W0:-:S00]  /*7c30*/  USETMAXREG.DEALLOC.CTAPOOL 0x28 ;  /* 0x00000028000079c8 */ /* 0x000e0000080e0500 */
[----:B0-----:R-:W-:-:S13]  /*7c40*/  ISETP.NE.AND P0, PT, R3, RZ, PT ;  /* 0x000000ff0300720c */ /* 0x001fda0003f05270 */
[----:B------:R-:W-:Y:S05]  /*7c50*/  @P0 EXIT ;  /* 0x000000000000094d */ /* 0x000fea0003800000 */
[----:B------:R-:W-:Y:S01]  /*7c60*/  LOP3.LUT P0, RZ, R7, 0xff, RZ, 0xc0, !PT ;  /* 0x000000ff07ff7812 */ /* 0x000fe2000780c0ff */
[----:B------:R-:W-:Y:S02]  /*7c70*/  IMAD.MOV.U32 R26, RZ, RZ, 0x1 ;  /* 0x00000001ff1a7424 */ /* 0x000fe400078e00ff */
[----:B------:R-:W-:-:S10]  /*7c80*/  IMAD.MOV.U32 R27, RZ, RZ, RZ ;  /* 0x000000ffff1b7224 */ /* 0x000fd400078e00ff */
[----:B------:R-:W-:Y:S05]  /*7c90*/  @!P0 BRA `(.L_x_111) ;  /* 0x0000000c00ec8947 */ /* 0x000fea0003800000 */
[----:B------:R-:W0:Y:S01]  /*7ca0*/  LDC R3, c[0x0][0x28c] ;  /* 0x0000a300ff037b82 */ /* 0x000e220000000800 */
[C---:B------:R-:W-:Y:S01]  /*7cb0*/  ISETP.NE.AND P1, PT, R31.reuse, RZ, PT ;  /* 0x000000ff1f00720c */ /* 0x040fe20003f25270 */
[----:B------:R-:W-:Y:S01]  /*7cc0*/  ULDC UR41, c[0x0][0x858] ;  /* 0x0002160000297ab9 */ /* 0x000fe20000000800 */
[----:B------:R-:W-:Y:S01]  /*7cd0*/  LOP3.LUT P0, RZ, R0, 0x1f, RZ, 0xc0, !PT ;  /* 0x0000001f00ff7812 */ /* 0x000fe2000780c0ff */
[----:B------:R-:W-:Y:S01]  /*7ce0*/  UMOV UR4, 0xffffffff ;  /* 0xffffffff00047882 */ /* 0x000fe20000000000 */
[----:B------:R-:W-:Y:S01]  /*7cf0*/  P2R R0, PR, RZ, 0x2 ;  /* 0x00000002ff007803 */ /* 0x000fe20000000000 */
[----:B------:R-:W-:Y:S01]  /*7d00*/  BSSY B6, `(.L_x_111) ;  /* 0x00000f4000067945 */ /* 0x000fe20003800000 */
[----:B------:R-:W-:Y:S01]  /*7d10*/  ISETP.NE.OR P0, PT, R31, RZ, !P0 ;  /* 0x000000ff1f00720c */ /* 0x000fe20004705670 */
[----:B------:R-:W-:Y:S01]  /*7d20*/  USHF.L.U32 UR4, UR4, UR41, URZ ;  /* 0x0000002904047299 */ /* 0x000fe2000800063f */
[----:B------:R-:W-:Y:S01]  /*7d30*/  IMAD.MOV.U32 R23, RZ, RZ, 0x1 ;  /* 0x00000001ff177424 */ /* 0x000fe200078e00ff */
[----:B------:R-:W-:Y:S01]  /*7d40*/  LOP3.LUT R25, R18, 0x2, RZ, 0xfc, !PT ;  /* 0x0000000212197812 */ /* 0x000fe200078efcff */
[----:B------:R-:W-:Y:S01]  /*7d50*/  IMAD.MOV.U32 R27, RZ, RZ, RZ ;  /* 0x000000ffff1b7224 */ /* 0x000fe200078e00ff */
[----:B------:R-:W-:Y:S01]  /*7d60*/  P2R R32, PR, RZ, 0x1 ;  /* 0x00000001ff207803 */ /* 0x000fe20000000000 */
[----:B------:R-:W-:Y:S01]  /*7d70*/  IMAD.MOV.U32 R26, RZ, RZ, 0x1 ;  /* 0x00000001ff1a7424 */ /* 0x000fe200078e00ff */
[----:B------:R-:W-:Y:S01]  /*7d80*/  ULDC UR40, c[0x0][0x800] ;  /* 0x0002000000287ab9 */ /* 0x000fe20000000800 */
[----:B------:R-:W-:Y:S01]  /*7d90*/  UMOV UR5, 0x1 ;  /* 0x0000000100057882 */ /* 0x000fe20000000000 */
[----:B------:R-:W-:-:S02]  /*7da0*/  UIADD3 UR40, UR40, -0x1, URZ ;  /* 0xffffffff28287890 */ /* 0x000fc4000fffe03f */
[----:B------:R-:W-:Y:S02]  /*7db0*/  USHF.L.U32 UR41, UR5, UR41, URZ ;  /* 0x0000002905297299 */ /* 0x000fe4000800063f */
[----:B------:R-:W-:Y:S01]  /*7dc0*/  ULOP3.LUT UR43, URZ, UR4, URZ, 0x33, !UPT ;  /* 0x000000043f2b7292 */ /* 0x000fe2000f8e333f */
[----:B------:R-:W-:Y:S01]  /*7dd0*/  ULDC.64 UR36, c[0x0][0x198] ;  /* 0x0000660000247ab9 */ /* 0x000fe20000000a00 */
[----:B0-----:R-:W-:-:S05]  /*7de0*/  VIADD R3, R3, 0x7f ;  /* 0x0000007f03037836 */ /* 0x001fca0000000000 */
[----:B------:R-:W-:-:S04]  /*7df0*/  SHF.R.S32.HI R0, RZ, 0x1f, R3 ;  /* 0x0000001fff007819 */ /* 0x000fc80000011403 */
[----:B------:R-:W-:-:S04]  /*7e00*/  LEA.HI R0, R0, R3, RZ, 0x7 ;  /* 0x0000000300007211 */ /* 0x000fc800078f38ff */
[----:B------:R-:W-:-:S05]  /*7e10*/  SHF.R.S32.HI R24, RZ, 0x7, R0 ;  /* 0x00000007ff187819 */ /* 0x000fca0000011400 */
[----:B------:R-:W-:-:S07]  /*7e20*/  VIADD R22, R24, 0x1 ;  /* 0x0000000118167836 */ /* 0x000fce0000000000 */
.L_x_128:
[----:B------:R-:W0:Y:S01]  /*7e30*/  S2R R0, SR_CgaCtaId ;  /* 0x0000000000007919 */ /* 0x000e220000008800 */
[----:B------:R-:W-:-:S04]  /*7e40*/  MOV R19, 0x400 ;  /* 0x0000040000137802 */ /* 0x000fc80000000f00 */
[----:B0-----:R-:W-:-:S05]  /*7e50*/  LEA R19, R0, R19, 0x18 ;  /* 0x0000001300137211 */ /* 0x001fca00078ec0ff */
[----:B------:R-:W-:-:S05]  /*7e60*/  VIADD R0, R19, 0x800 ;  /* 0x0000080013007836 */ /* 0x000fca0000000000 */
[----:B------:R-:W-:-:S13]  /*7e70*/  LOP3.LUT P0, RZ, R0, 0x3ff, RZ, 0xc0, !PT ;  /* 0x000003ff00ff7812 */ /* 0x000fda000780c0ff */
[----:B------:R-:W-:Y:S05]  /*7e80*/  @!P0 BRA `(.L_x_112) ;  /* 0x0000000000408947 */ /* 0x000fea0003800000 */
[----:B------:R-:W-:Y:S01]  /*7e90*/  MOV R14, 0x0 ;  /* 0x00000000000e7802 */ /* 0x000fe20000000f00 */
[----:B------:R-:W-:Y:S01]  /*7ea0*/  ULDC.64 UR4, c[0x4][0x70] ;  /* 0x01001c0000047ab9 */ /* 0x000fe20000000a00 */
[----:B------:R-:W-:Y:S01]  /*7eb0*/  ULDC.64 UR6, c[0x4][0x8] ;  /* 0x0100020000067ab9 */ /* 0x000fe20000000a00 */
[----:B------:R-:W-:Y:S02]  /*7ec0*/  IMAD.U32 R4, RZ, RZ, UR4 ;  /* 0x00000004ff047e24 */ /* 0x000fe4000f8e00ff */
[----:B------:R-:W-:Y:S01]  /*7ed0*/  IMAD.U32 R5, RZ, RZ, UR5 ;  /* 0x00000005ff057e24 */ /* 0x000fe2000f8e00ff */
[----:B------:R-:W0:Y:S01]  /*7ee0*/  LDC.64 R14, c[0x4][R14] ;  /* 0x010000000e0e7b82 */ /* 0x000e220000000a00 */
[----:B------:R-:W-:Y:S01]  /*7ef0*/  ULDC.64 UR4, c[0x4][0x78] ;  /* 0x01001e0000047ab9 */ /* 0x000fe20000000a00 */
[----:B------:R-:W-:Y:S02]  /*7f00*/  IMAD.U32 R10, RZ, RZ, UR6 ;  /* 0x00000006ff0a7e24 */ /* 0x000fe4000f8e00ff */
[----:B------:R-:W-:-:S02]  /*7f10*/  IMAD.U32 R6, RZ, RZ, UR4 ;  /* 0x00000004ff067e24 */ /* 0x000fc4000f8e00ff */
[----:B------:R-:W-:Y:S02]  /*7f20*/  IMAD.U32 R7, RZ, RZ, UR5 ;  /* 0x00000005ff077e24 */ /* 0x000fe4000f8e00ff */
[----:B------:R-:W-:Y:S02]  /*7f30*/  IMAD.U32 R11, RZ, RZ, UR7 ;  /* 0x00000007ff0b7e24 */ /* 0x000fe4000f8e00ff */
[----:B------:R-:W-:Y:S02]  /*7f40*/  IMAD.MOV.U32 R8, RZ, RZ, 0x70 ;  /* 0x00000070ff087424 */ /* 0x000fe400078e00ff */
[----:B------:R-:W-:Y:S02]  /*7f50*/  IMAD.MOV.U32 R12, RZ, RZ, 0x1 ;  /* 0x00000001ff0c7424 */ /* 0x000fe400078e00ff */
[----:B------:R-:W-:-:S07]  /*7f60*/  IMAD.MOV.U32 R13, RZ, RZ, RZ ;  /* 0x000000ffff0d7224 */ /* 0x000fce00078e00ff */
[----:B------:R-:W-:-:S07]  /*7f70*/  LEPC R20, `(.L_x_112) ;  /* 0x000000001014794e */ /* 0x000fce0000000000 */
[----:B0-----:R-:W-:Y:S05]  /*7f80*/  CALL.ABS.NOINC R14 ;  /* 0x000000000e007343 */ /* 0x001fea0003c00000 */
.L_x_112:
        /* <DEDUP_REMOVED lines=19> */
.L_x_113:
[----:B------:R-:W0:Y:S02]  /*80c0*/  LDC R0, c[0x0][0x28c] ;  /* 0x0000a300ff007b82 */ /* 0x000e240000000800 */
[----:B0-----:R-:W-:-:S13]  /*80d0*/  ISETP.GE.AND P0, PT, R0, 0x1, PT ;  /* 0x000000010000780c */ /* 0x001fda0003f06270 */
[----:B------:R-:W-:Y:S05]  /*80e0*/  @!P0 BRA `(.L_x_114) ;  /* 0x0000000400148947 */ /* 0x000fea0003800000 */
[----:B------:R-:W-:Y:S01]  /*80f0*/  BSSY B0, `(.L_x_114) ;  /* 0x0000044000007945 */ /* 0x000fe20003800000 */
[----:B------:R-:W-:Y:S02]  /*8100*/  IMAD.SHL.U32 R29, R29, 0x40, RZ ;  /* 0x000000401d1d7824 */ /* 0x000fe400078e00ff */
[----:B------:R-:W-:Y:S02]  /*8110*/  IMAD.SHL.U32 R30, R30, 0x80, RZ ;  /* 0x000000801e1e7824 */ /* 0x000fe400078e00ff */
[----:B------:R-:W-:Y:S02]  /*8120*/  IMAD.MOV.U32 R7, RZ, RZ, RZ ;  /* 0x000000ffff077224 */ /* 0x000fe400078e00ff */
[----:B------:R-:W-:Y:S02]  /*8130*/  IMAD.MOV.U32 R0, RZ, RZ, R22 ;  /* 0x000000ffff007224 */ /* 0x000fe400078e0016 */
[----:B------:R-:W-:Y:S02]  /*8140*/  IMAD.MOV.U32 R3, RZ, RZ, R26 ;  /* 0x000000ffff037224 */ /* 0x000fe400078e001a */
[----:B------:R-:W-:-:S07]  /*8150*/  IMAD.MOV.U32 R4, RZ, RZ, R27 ;  /* 0x000000ffff047224 */ /* 0x000fce00078e001b */
.L_x_123:
[----:B------:R-:W-:Y:S01]  /*8160*/  IMAD R8, R4, 0x8, R19 ;  /* 0x0000000804087824 */ /* 0x000fe200078e0213 */
[----:B------:R-:W-:Y:S01]  /*8170*/  SHF.L.U32 R5, R3, 0x1f, RZ ;  /* 0x0000001f03057819 */ /* 0x000fe200000006ff */
[----:B------:R-:W-:Y:S01]  /*8180*/  BSSY B1, `(.L_x_115) ;  /* 0x0000005000017945 */ /* 0x000fe20003800000 */
[----:B------:R-:W-:Y:S02]  /*8190*/  ISETP.NE.AND P1, PT, R31, RZ, PT ;  /* 0x000000ff1f00720c */ /* 0x000fe40003f25270 */
[----:B------:R-:W0:Y:S11]  /*81a0*/  SYNCS.PHASECHK.TRANS64.TRYWAIT P0, [R8+URZ+0x38], R5 ;  /* 0x00003805080075a7 */ /* 0x000e36000800017f */
[----:B------:R-:W1:Y:S01]  /*81b0*/  @!P1 LDC R6, c[0x0][0x70c] ;  /* 0x0001c300ff069b82 */ /* 0x000e620000000800 */
[----:B0-----:R-:W-:Y:S05]  /*81c0*/  @!P0 BRA `(.L_x_116) ;  /* 0x0000001000288947 */ /* 0x001fea0003800000 */
.L_x_142:
[----:B------:R-:W-:Y:S05]  /*81d0*/  BSYNC B1 ;  /* 0x0000000000017941 */ /* 0x000fea0003800000 */
.L_x_115:
[----:B------:R-:W-:Y:S02]  /*81e0*/  ISETP.NE.AND P0, PT, R31, RZ, PT ;  /* 0x000000ff1f00720c */ /* 0x000fe40003f05270 */
[----:B0-----:R-:W-:-:S11]  /*81f0*/  PRMT R5, R25, 0x9910, RZ ;  /* 0x0000991019057816 */ /* 0x001fd600000000ff */
[----:B-1----:R0:W-:Y:S01]  /*8200*/  @!P0 SYNCS.ARRIVE.TRANS64 RZ, [R8+URZ], R6 ;  /* 0x0000000608ff89a7 */ /* 0x0021e2000800003f */
[----:B------:R-:W-:-:S13]  /*8210*/  ISETP.NE.AND P0, PT, R5, 0x2, PT ;  /* 0x000000020500780c */ /* 0x000fda0003f05270 */
[----:B0-----:R-:W-:Y:S05]  /*8220*/  @P0 BRA `(.L_x_117) ;  /* 0x0000000000040947 */ /* 0x001fea0003800000 */
[----:B------:R-:W-:Y:S01]  /*8230*/  BPT.TRAP 0x1 ;  /* 0x000000040000795c */ /* 0x000fe20000300000 */
.L_x_117:
[----:B------:R-:W-:Y:S01]  /*8240*/  ISETP.NE.AND P0, PT, R32, RZ, PT ;  /* 0x000000ff2000720c */ /* 0x000fe20003f05270 */
[----:B------:R-:W-:-:S12]  /*8250*/  BSSY B1, `(.L_x_118) ;  /* 0x0000003000017945 */ /* 0x000fd80003800000 */
[----:B------:R-:W-:Y:S05]  /*8260*/  @P0 BRA `(.L_x_119) ;  /* 0x0000000000040947 */ /* 0x000fea0003800000 */
[----:B------:R-:W-:Y:S01]  /*8270*/  BPT.TRAP 0x1 ;  /* 0x000000040000795c */ /* 0x000fe20000300000 */
.L_x_119:
[----:B------:R-:W-:Y:S05]  /*8280*/  BSYNC B1 ;  /* 0x0000000000017941 */ /* 0x000fea0003800000 */
.L_x_118:
[----:B------:R-:W-:-:S03]  /*8290*/  UMOV UR4, 0xffffffff ;  /* 0xffffffff00047882 */ /* 0x000fc60000000000 */
[----:B------:R-:W-:Y:S05]  /*82a0*/  BRA.DIV UR4, `(.L_x_120) ;  /* 0x0000001204047947 */ /* 0x000fea000b800000 */
[----:B------:R-:W-:-:S13]  /*82b0*/  ELECT P6, URZ, PT ;  /* 0x00000000003f782f */ /* 0x000fda00038c0000 */
.L_x_145:
[----:B------:R-:W-:Y:S04]  /*82c0*/  BSSY B1, `(.L_x_121) ;  /* 0x000001d000017945 */ /* 0x000fe80003800000 */
[----:B------:R-:W-:Y:S05]  /*82d0*/  @!P6 BRA `(.L_x_122) ;  /* 0x00000000006ce947 */ /* 0x000fea0003800000 */
[----:B------:R-:W-:Y:S01]  /*82e0*/  IMAD R5, R4, 0x4000, R19 ;  /* 0x0000400004057824 */ /* 0x000fe200078e0213 */
[----:B------:R-:W-:Y:S01]  /*82f0*/  R2UR UR26, R7 ;  /* 0x00000000071a72ca */ /* 0x000fe200000e0000 */
[----:B------:R-:W-:Y:S01]  /*8300*/  UIADD3 UR4, UP0, UR36, 0xf0, URZ ;  /* 0x000000f024047890 */ /* 0x000fe2000ff1e03f */
[----:B------:R-:W-:Y:S01]  /*8310*/  R2UR UR25, R8 ;  /* 0x00000000081972ca */ /* 0x000fe200000e0000 */
[----:B------:R-:W-:Y:S01]  /*8320*/  UIADD3 UR14, UP1, UR36, 0x1f0, URZ ;  /* 0x000001f0240e7890 */ /* 0x000fe2000ff3e03f */
[----:B------:R-:W-:Y:S01]  /*8330*/  R2UR UR8, R5 ;  /* 0x00000000050872ca */ /* 0x000fe200000e0000 */
[----:B------:R-:W-:Y:S01]  /*8340*/  UIADD3.X UR5, URZ, UR37, URZ, UP0, !UPT ;  /* 0x000000253f057290 */ /* 0x000fe200087fe43f */
[----:B------:R-:W-:Y:S01]  /*8350*/  R2UR UR28, R28 ;  /* 0x000000001c1c72ca */ /* 0x000fe200000e0000 */
[----:B------:R-:W-:Y:S01]  /*8360*/  UIADD3.X UR15, URZ, UR37, URZ, UP1, !UPT ;  /* 0x000000253f0f7290 */ /* 0x000fe20008ffe43f */
[----:B------:R-:W-:Y:S01]  /*8370*/  R2UR UR19, R29 ;  /* 0x000000001d1372ca */ /* 0x000fe200000e0000 */
[----:B------:R-:W-:Y:S01]  /*8380*/  UMOV UR6, 0x0 ;  /* 0x0000000000067882 */ /* 0x000fe20000000000 */
[----:B------:R-:W-:Y:S01]  /*8390*/  R2UR UR27, R30 ;  /* 0x000000001e1b72ca */ /* 0x000fe200000e0000 */
[----:B------:R-:W-:-:S02]  /*83a0*/  UMOV UR7, 0x10000000 ;  /* 0x1000000000077882 */ /* 0x000fc40000000000 */
[----:B------:R-:W-:Y:S02]  /*83b0*/  UIADD3 UR10, UR26, 0x40, URZ ;  /* 0x000000401a0a7890 */ /* 0x000fe4000fffe03f */
[----:B------:R-:W-:Y:S01]  /*83c0*/  UMOV UR17, UR25 ;  /* 0x0000001900117c82 */ /* 0x000fe20008000000 */
[----:B------:R-:W-:Y:S01]  /*83d0*/  UMOV UR18, UR26 ;  /* 0x0000001a00127c82 */ /* 0x000fe20008000000 */
[----:B------:R-:W-:Y:S02]  /*83e0*/  UIADD3 UR24, UR8, 0x800, URZ ;  /* 0x0000080008187890 */ /* 0x000fe4000fffe03f */
[----:B------:R-:W-:Y:S02]  /*83f0*/  UIADD3 UR16, UR8, 0x1c800, URZ ;  /* 0x0001c80008107890 */ /* 0x000fe4000fffe03f */
[----:B------:R-:W-:Y:S01]  /*8400*/  UIADD3 UR8, UR8, 0x1e800, URZ ;  /* 0x0001e80008087890 */ /* 0x000fe2000fffe03f */
[----:B------:R-:W-:Y:S01]  /*8410*/  UMOV UR20, UR28 ;  /* 0x0000001c00147c82 */ /* 0x000fe20008000000 */
[----:B------:R-:W-:Y:S01]  /*8420*/  UMOV UR9, UR25 ;  /* 0x0000001900097c82 */ /* 0x000fe20008000000 */
[----:B------:R-:W-:-:S02]  /*8430*/  UMOV UR11, UR19 ;  /* 0x00000013000b7c82 */ /* 0x000fc40008000000 */
[----:B------:R0:W-:Y:S01]  /*8440*/  UTMALDG.3D [UR24], [UR4], desc[UR6] ;  /* 0x00000618040075b4 */ /* 0x0001e20008011000 */
[----:B------:R-:W-:Y:S01]  /*8450*/  UMOV UR12, UR28 ;  /* 0x0000001c000c7c82 */ /* 0x000fe20008000000 */
[----:B------:R0:W-:Y:S02]  /*8460*/  UTMALDG.3D [UR16], [UR14], desc[UR6] ;  /* 0x000006100e0075b4 */ /* 0x0001e40008011000 */
[----:B------:R0:W-:Y:S02]  /*8470*/  UTMALDG.3D [UR8], [UR14], desc[UR6] ;  /* 0x000006080e0075b4 */ /* 0x0001e40008011000 */
[----:B0-----:R-:W-:Y:S01]  /*8480*/  NOP ;  /* 0x0000000000007918 */ /* 0x001fe20000000000 */
.L_x_122:
[----:B------:R-:W-:Y:S05]  /*8490*/  BSYNC B1 ;  /* 0x0000000000017941 */ /* 0x000fea0003800000 */
.L_x_121:
[----:B------:R-:W-:Y:S02]  /*84a0*/  VIADD R0, R0, 0xffffffff ;  /* 0xffffffff00007836 */ /* 0x000fe40000000000 */
[----:B------:R-:W-:Y:S02]  /*84b0*/  VIADD R4, R4, 0x1 ;  /* 0x0000000104047836 */ /* 0x000fe40000000000 */
[----:B------:R-:W-:Y:S01]  /*84c0*/  VIADD R7, R7, 0x80 ;  /* 0x0000008007077836 */ /* 0x000fe20000000000 */
[----:B------:R-:W-:Y:S02]  /*84d0*/  ISETP.GT.AND P1, PT, R0, 0x1, PT ;  /* 0x000000010000780c */ /* 0x000fe40003f24270 */
[----:B------:R-:W-:-:S04]  /*84e0*/  ISETP.NE.AND P0, PT, R4, 0x7, PT ;  /* 0x000000070400780c */ /* 0x000fc80003f05270 */
[----:B------:R-:W-:Y:S02]  /*84f0*/  SEL R6, RZ, 0x1, P0 ;  /* 0x00000001ff067807 */ /* 0x000fe40000000000 */
[----:B------:R-:W-:Y:S02]  /*8500*/  SEL R4, R4, RZ, P0 ;  /* 0x000000ff04047207 */ /* 0x000fe40000000000 */
[----:B------:R-:W-:-:S03]  /*8510*/  LOP3.LUT R3, R3, R6, RZ, 0x3c, !PT ;  /* 0x0000000603037212 */ /* 0x000fc600078e3cff */
[----:B------:R-:W-:Y:S05]  /*8520*/  @P1 BRA `(.L_x_123) ;  /* 0xfffffffc000c1947 */ /* 0x000fea000383ffff */
[----:B------:R-:W-:Y:S05]  /*8530*/  BSYNC B0 ;  /* 0x0000000000007941 */ /* 0x000fea0003800000 */
.L_x_114:
[----:B------:R-:W-:Y:S01]  /*8540*/  IMAD.IADD R0, R24, 0x1, R27 ;  /* 0x0000000118007824 */ /* 0x000fe200078e021b */
[----:B------:R-:W-:Y:S01]  /*8550*/  ULDC.64 UR4, c[0x0][0x850] ;  /* 0x0002140000047ab9 */ /* 0x000fe20000000a00 */
[----:B------:R-:W-:Y:S01]  /*8560*/  LOP3.LUT P2, RZ, R23, 0xff, RZ, 0xc0, !PT ;  /* 0x000000ff17ff7812 */ /* 0x000fe2000784c0ff */
[----:B------:R-:W-:Y:S01]  /*8570*/  BSSY B0, `(.L_x_124) ;  /* 0x000006a000007945 */ /* 0x000fe20003800000 */
[C---:B------:R-:W-:Y:S01]  /*8580*/  IMAD.WIDE.U32 R4, R0.reuse, 0x24924925, RZ ;  /* 0x2492492500047825 */ /* 0x040fe200078e00ff */
[----:B------:R-:W-:Y:S02]  /*8590*/  ISETP.GT.U32.AND P0, PT, R0, 0x6, PT ;  /* 0x000000060000780c */ /* 0x000fe40003f04070 */
[----:B------:R-:W-:Y:S01]  /*85a0*/  ISETP.GE.U32.AND P1, PT, R24, 0x7, PT ;  /* 0x000000071800780c */ /* 0x000fe20003f26070 */
[----:B------:R-:W-:Y:S01]  /*85b0*/  IMAD.IADD R4, R0, 0x1, -R5 ;  /* 0x0000000100047824 */ /* 0x000fe200078e0a05 */
[----:B------:R-:W-:Y:S01]  /*85c0*/  ISETP.LT.U32.AND P0, PT, R24, 0x7, P0 ;  /* 0x000000071800780c */ /* 0x000fe20000701070 */
[----:B------:R-:W-:Y:S01]  /*85d0*/  IMAD.MOV.U32 R30, RZ, RZ, -0x1 ;  /* 0xffffffffff1e7424 */ /* 0x000fe200078e00ff */
[----:B------:R-:W-:Y:S01]  /*85e0*/  PRMT R23, RZ, 0x7610, R23 ;  /* 0x00007610ff177816 */ /* 0x000fe20000000017 */
[----:B------:R-:W-:Y:S01]  /*85f0*/  IMAD.MOV.U32 R29, RZ, RZ, -0x1 ;  /* 0xffffffffff1d7424 */ /* 0x000fe200078e00ff */
[----:B------:R-:W-:Y:S01]  /*8600*/  SEL R3, RZ, 0x1, !P0 ;  /* 0x00000001ff037807 */ /* 0x000fe20004000000 */
[----:B------:R-:W-:Y:S01]  /*8610*/  IMAD.MOV.U32 R28, RZ, RZ, -0x1 ;  /* 0xffffffffff1c7424 */ /* 0x000fe200078e00ff */
[----:B------:R-:W-:Y:S01]  /*8620*/  IADD3 R16, P0, R16, UR38, RZ ;  /* 0x0000002610107c10 */ /* 0x000fe2000ff1e0ff */
[----:B------:R0:W-:Y:S01]  /*8630*/  @P2 SYNCS.ARRIVE.TRANS64.A1T0 RZ, [R19+URZ+0x88], RZ ;  /* 0x000088ff13ff29a7 */ /* 0x0001e2000810003f */
[----:B------:R-:W-:-:S02]  /*8640*/  LEA.HI R4, R4, R5, RZ, 0x1f ;  /* 0x0000000504047211 */ /* 0x000fc400078ff8ff */
[----:B------:R-:W-:Y:S02]  /*8650*/  IADD3.X R17, R17, UR42, RZ, P0, !PT ;  /* 0x0000002a11117c10 */ /* 0x000fe400087fe4ff */
[----:B------:R-:W-:Y:S02]  /*8660*/  ISETP.GE.U32.AND P0, PT, R16, UR4, PT ;  /* 0x0000000410007c0c */ /* 0x000fe4000bf06070 */
[----:B------:R-:W-:Y:S02]  /*8670*/  LOP3.LUT R26, R26, R3, RZ, 0x3c, !PT ;  /* 0x000000031a1a7212 */ /* 0x000fe400078e3cff */
[----:B------:R-:W-:Y:S02]  /*8680*/  ISETP.GE.U32.AND.EX P0, PT, R17, UR5, PT, P0 ;  /* 0x0000000511007c0c */ /* 0x000fe4000bf06100 */
[----:B------:R-:W-:-:S04]  /*8690*/  SHF.R.U32.HI R27, RZ, 0x2, R4 ;  /* 0x00000002ff1b7819 */ /* 0x000fc80000011604 */
[----:B------:R-:W-:Y:S01]  /*86a0*/  @P1 LOP3.LUT R26, R26, 0x1, R27, 0x78, !PT ;  /* 0x000000011a1a1812 */ /* 0x000fe200078e781b */
[--C-:B------:R-:W-:Y:S01]  /*86b0*/  IMAD R27, R27, -0x7, R0.reuse ;  /* 0xfffffff91b1b7824 */ /* 0x100fe200078e0200 */
[----:B------:R-:W-:-:S05]  /*86c0*/  PRMT R0, RZ, 0x7610, R0 ;  /* 0x00007610ff007816 */ /* 0x000fca0000000000 */
[----:B0-----:R-:W-:Y:S05]  /*86d0*/  @P0 BRA `(.L_x_125) ;  /* 0x00000004004c0947 */ /* 0x001fea0003800000 */
[----:B------:R-:W-:Y:S01]  /*86e0*/  ULDC.64 UR4, c[0x0][0x828] ;  /* 0x00020a0000047ab9 */ /* 0x000fe20000000a00 */
[----:B------:R-:W0:Y:S01]  /*86f0*/  S2R R10, SR_CTAID.X ;  /* 0x00000000000a7919 */ /* 0x000e220000002500 */
[----:B------:R-:W-:Y:S01]  /*8700*/  ISETP.NE.U32.AND P0, PT, RZ, UR4, PT ;  /* 0x00000004ff007c0c */ /* 0x000fe2000bf05070 */
[----:B------:R-:W-:Y:S01]  /*8710*/  ULDC UR7, c[0x0][0x830] ;  /* 0x00020c0000077ab9 */ /* 0x000fe20000000800 */
[----:B------:R-:W-:Y:S01]  /*8720*/  IMAD.MOV.U32 R4, RZ, RZ, R16 ;  /* 0x000000ffff047224 */ /* 0x000fe200078e0010 */
[----:B------:R-:W1:Y:S01]  /*8730*/  S2R R0, SR_CTAID.Y ;  /* 0x0000000000007919 */ /* 0x000e620000002600 */
[----:B------:R-:W-:Y:S01]  /*8740*/  ISETP.NE.AND.EX P0, PT, RZ, UR5, PT, P0 ;  /* 0x00000005ff007c0c */ /* 0x000fe2000bf05300 */
[----:B------:R-:W-:-:S12]  /*8750*/  IMAD.MOV.U32 R5, RZ, RZ, R17 ;  /* 0x000000ffff057224 */ /* 0x000fd800078e0011 */
[----:B------:R-:W-:Y:S05]  /*8760*/  @!P0 BRA `(.L_x_126) ;  /* 0x0000000000288947 */ /* 0x000fea0003800000 */
[----:B------:R-:W-:Y:S02]  /*8770*/  ULDC UR6, c[0x0][0x834] ;  /* 0x00020d0000067ab9 */ /* 0x000fe40000000800 */
[----:B------:R-:W-:-:S05]  /*8780*/  IADD3 R9, P0, R16, UR6, RZ ;  /* 0x0000000610097c10 */ /* 0x000fca000ff1e0ff */
[----:B------:R-:W-:-:S04]  /*8790*/  IMAD.X R3, RZ, RZ, R17, P0 ;  /* 0x000000ffff037224 */ /* 0x000fc800000e0611 */
[----:B------:R-:W-:-:S04]  /*87a0*/  IMAD.WIDE.U32 R6, R3, UR4, RZ ;  /* 0x0000000403067c25 */ /* 0x000fc8000f8e00ff */
[----:B------:R-:W-:-:S04]  /*87b0*/  IMAD.WIDE.U32 R6, P0, R9, UR5, R6 ;  /* 0x0000000509067c25 */ /* 0x000fc8000f800006 */
[----:B------:R-:W-:-:S04]  /*87c0*/  IMAD.WIDE.U32 R8, R9, UR4, RZ ;  /* 0x0000000409087c25 */ /* 0x000fc8000f8e00ff */
[----:B------:R-:W-:Y:S01]  /*87d0*/  IMAD.X R5, RZ, RZ, RZ, P0 ;  /* 0x000000ffff057224 */ /* 0x000fe200000e06ff */
[----:B------:R-:W-:Y:S01]  /*87e0*/  IADD3 RZ, P0, R9, R6, RZ ;  /* 0x0000000609ff7210 */ /* 0x000fe20007f1e0ff */
[----:B------:R-:W-:-:S04]  /*87f0*/  IMAD.MOV.U32 R4, RZ, RZ, R7 ;  /* 0x000000ffff047224 */ /* 0x000fc800078e0007 */
[----:B------:R-:W-:-:S08]  /*8800*/  IMAD.WIDE.U32.X R4, R3, UR5, R4, P0 ;  /* 0x0000000503047c25 */ /* 0x000fd000080e0404 */
.L_x_126:
[--C-:B------:R-:W-:Y:S01]  /*8810*/  SHF.R.U64 R28, R4, UR7, R5.reuse ;  /* 0x00000007041c7c19 */ /* 0x100fe20008001205 */
[----:B------:R-:W-:Y:S01]  /*8820*/  ULDC.64 UR4, c[0x0][0x820] ;  /* 0x0002080000047ab9 */ /* 0x000fe20000000a00 */
[----:B------:R-:W-:Y:S01]  /*8830*/  SHF.R.U32.HI R3, RZ, UR7, R5 ;  /* 0x00000007ff037c19 */ /* 0x000fe20008011605 */
[----:B------:R-:W2:Y:S01]  /*8840*/  LDC R15, c[0x0][0x144] ;  /* 0x00005100ff0f7b82 */ /* 0x000ea20000000800 */
[----:B------:R-:W-:Y:S01]  /*8850*/  IADD3 R6, P0, RZ, -R28, RZ ;  /* 0x8000001cff067210 */ /* 0x000fe20007f1e0ff */
[----:B------:R-:W-:Y:S01]  /*8860*/  ULDC.64 UR8, c[0x0][0x840] ;  /* 0x0002100000087ab9 */ /* 0x000fe20000000a00 */
[----:B0-----:R-:W-:Y:S01]  /*8870*/  I2FP.F32.U32 R7, R10 ;  /* 0x0000000a00077245 */ /* 0x001fe20000201000 */
[----:B------:R-:W-:Y:S02]  /*8880*/  ULDC UR6, c[0x0][0x808] ;  /* 0x0002020000067ab9 */ /* 0x000fe40000000800 */
[----:B------:R-:W-:Y:S01]  /*8890*/  IMAD.X R3, RZ, RZ, ~R3, P0 ;  /* 0x000000ffff037224 */ /* 0x000fe200000e0e03 */
[----:B------:R-:W-:Y:S01]  /*88a0*/  ISETP.NE.U32.AND P0, PT, RZ, UR8, PT ;  /* 0x00000008ff007c0c */ /* 0x000fe2000bf05070 */
[----:B------:R-:W-:Y:S01]  /*88b0*/  IMAD.WIDE.U32 R4, R6, UR4, R16 ;  /* 0x0000000406047c25 */ /* 0x000fe2000f8e0010 */
[----:B------:R-:W0:Y:S02]  /*88c0*/  LDC R9, c[0x0][0x148] ;  /* 0x00005200ff097b82 */ /* 0x000e240000000800 */
[----:B------:R-:W-:Y:S01]  /*88d0*/  ISETP.NE.AND.EX P0, PT, RZ, UR9, PT, P0 ;  /* 0x00000009ff007c0c */ /* 0x000fe2000bf05300 */
[----:B------:R-:W-:Y:S01]  /*88e0*/  IMAD R3, R3, UR4, RZ ;  /* 0x0000000403037c24 */ /* 0x000fe2000f8e02ff */
[----:B------:R-:W-:-:S02]  /*88f0*/  ULDC UR4, c[0x0][0x150] ;  /* 0x0000540000047ab9 */ /* 0x000fc40000000800 */
[----:B------:R-:W-:Y:S01]  /*8900*/  FMUL R7, R7, UR4 ;  /* 0x0000000407077c20 */ /* 0x000fe20008400000 */
[----:B------:R-:W-:Y:S01]  /*8910*/  IMAD R3, R6, UR5, R3 ;  /* 0x0000000506037c24 */ /* 0x000fe2000f8e0203 */
[----:B------:R-:W-:Y:S01]  /*8920*/  ULDC UR4, c[0x0][0x818] ;  /* 0x0002060000047ab9 */ /* 0x000fe20000000800 */
[----:B------:R-:W-:Y:S02]  /*8930*/  ULDC UR5, c[0x0][0x154] ;  /* 0x0000550000057ab9 */ /* 0x000fe40000000800 */
[----:B------:R-:W-:Y:S01]  /*8940*/  IMAD.IADD R5, R5, 0x1, R3 ;  /* 0x0000000105057824 */ /* 0x000fe200078e0203 */
[----:B------:R-:W3:Y:S04]  /*8950*/  F2I.U32.TRUNC.NTZ R7, R7 ;  /* 0x0000000700077305 */ /* 0x000ee8000020f000 */
[----:B------:R-:W-:-:S02]  /*8960*/  SHF.R.U64 R3, R4, UR4, R5 ;  /* 0x0000000404037c19 */ /* 0x000fc40008001205 */
[----:B-1----:R-:W-:-:S05]  /*8970*/  I2FP.F32.U32 R4, R0 ;  /* 0x0000000000047245 */ /* 0x002fca0000201000 */
[----:B------:R-:W-:Y:S01]  /*8980*/  FMUL R12, R4, UR5 ;  /* 0x00000005040c7c20 */ /* 0x000fe20008400000 */
[----:B------:R-:W-:Y:S01]  /*8990*/  SHF.R.U32.HI R4, RZ, UR4, R5 ;  /* 0x00000004ff047c19 */ /* 0x000fe20008011605 */
[----:B------:R-:W-:Y:S01]  /*89a0*/  ULDC UR4, c[0x0][0x858] ;  /* 0x0002160000047ab9 */ /* 0x000fe20000000800 */
[----:B---3--:R-:W-:Y:S02]  /*89b0*/  IMAD.MOV R7, RZ, RZ, -R7 ;  /* 0x000000ffff077224 */ /* 0x008fe400078e0a07 */
[--C-:B------:R-:W-:Y:S01]  /*89c0*/  SHF.R.U64 R11, R3, UR6, R4.reuse ;  /* 0x00000006030b7c19 */ /* 0x100fe20008001204 */
[----:B------:R-:W1:Y:S01]  /*89d0*/  F2I.U32.TRUNC.NTZ R12, R12 ;  /* 0x0000000c000c7305 */ /* 0x000e62000020f000 */
[----:B------:R-:W-:Y:S01]  /*89e0*/  SHF.R.U32.HI R4, RZ, UR6, R4 ;  /* 0x00000006ff047c19 */ /* 0x000fe20008011604 */
[----:B--2---:R-:W-:-:S03]  /*89f0*/  IMAD R10, R15, R7, R10 ;  /* 0x000000070f0a7224 */ /* 0x004fc600078e020a */
[--C-:B------:R-:W-:Y:S02]  /*8a00*/  SHF.R.U64 R8, R11, UR4, R4.reuse ;  /* 0x000000040b087c19 */ /* 0x100fe40008001204 */
[----:B------:R-:W-:-:S03]  /*8a10*/  SHF.R.U32.HI R13, RZ, UR4, R4 ;  /* 0x00000004ff0d7c19 */ /* 0x000fc60008011604 */
[----:B------:R-:W-:Y:S02]  /*8a20*/  IMAD.MOV.U32 R4, RZ, RZ, R8 ;  /* 0x000000ffff047224 */ /* 0x000fe400078e0008 */
[----:B------:R-:W-:Y:S01]  /*8a30*/  IMAD.MOV.U32 R5, RZ, RZ, R13 ;  /* 0x000000ffff057224 */ /* 0x000fe200078e000d */
[----:B01----:R-:W-:Y:S06]  /*8a40*/  @!P0 BRA `(.L_x_127) ;  /* 0x0000000000288947 */ /* 0x003fec0003800000 */
[----:B------:R-:W-:Y:S02]  /*8a50*/  ULDC UR4, c[0x0][0x84c] ;  /* 0x0002130000047ab9 */ /* 0x000fe40000000800 */
[----:B------:R-:W-:-:S05]  /*8a60*/  IADD3 R5, P0, R8, UR4, RZ ;  /* 0x0000000408057c10 */ /* 0x000fca000ff1e0ff */
[----:B------:R-:W-:-:S04]  /*8a70*/  IMAD.X R13, RZ, RZ, R13, P0 ;  /* 0x000000ffff0d7224 */ /* 0x000fc800000e060d */
[----:B------:R-:W-:-:S04]  /*8a80*/  IMAD.WIDE.U32 R6, R13, UR8, RZ ;  /* 0x000000080d067c25 */ /* 0x000fc8000f8e00ff */
[----:B------:R-:W-:-:S04]  /*8a90*/  IMAD.WIDE.U32 R6, P0, R5, UR9, R6 ;  /* 0x0000000905067c25 */ /* 0x000fc8000f800006 */
[----:B------:R-:W-:-:S04]  /*8aa0*/  IMAD.WIDE.U32 R4, R5, UR8, RZ ;  /* 0x0000000805047c25 */ /* 0x000fc8000f8e00ff */
[----:B------:R-:W-:Y:S01]  /*8ab0*/  IMAD.MOV.U32 R4, RZ, RZ, R7 ;  /* 0x000000ffff047224 */ /* 0x000fe200078e0007 */
[----:B------:R-:W-:Y:S01]  /*8ac0*/  IADD3 RZ, P1, R5, R6, RZ ;  /* 0x0000000605ff7210 */ /* 0x000fe20007f3e0ff */
[----:B------:R-:W-:-:S04]  /*8ad0*/  IMAD.X R5, RZ, RZ, RZ, P0 ;  /* 0x000000ffff057224 */ /* 0x000fc800000e06ff */
[----:B------:R-:W-:-:S08]  /*8ae0*/  IMAD.WIDE.U32.X R4, R13, UR9, R4, P1 ;  /* 0x000000090d047c25 */ /* 0x000fd000088e0404 */
.L_x_127:
[----:B------:R-:W-:Y:S01]  /*8af0*/  ISETP.NE.AND P0, PT, R2, 0x1, PT ;  /* 0x000000010200780c */ /* 0x000fe20003f05270 */
[----:B------:R-:W-:Y:S01]  /*8b00*/  ULDC UR4, c[0x0][0x848] ;  /* 0x0002120000047ab9 */ /* 0x000fe20000000800 */
[----:B------:R-:W-:Y:S01]  /*8b10*/  LOP3.LUT R11, R11, UR43, RZ, 0xc0, !PT ;  /* 0x0000002b0b0b7c12 */ /* 0x000fe2000f8ec0ff */
[----:B------:R-:W-:Y:S01]  /*8b20*/  IMAD.MOV R12, RZ, RZ, -R12 ;  /* 0x000000ffff0c7224 */ /* 0x000fe200078e0a0c */
[----:B------:R-:W-:Y:S01]  /*8b30*/  SHF.R.U64 R4, R4, UR4, R5 ;  /* 0x0000000404047c19 */ /* 0x000fe20008001205 */
[----:B------:R-:W-:Y:S01]  /*8b40*/  ULDC UR4, c[0x0][0x838] ;  /* 0x00020e0000047ab9 */ /* 0x000fe20000000800 */
[----:B------:R-:W-:Y:S01]  /*8b50*/  LOP3.LUT R3, R3, UR40, RZ, 0xc0, !PT ;  /* 0x0000002803037c12 */ /* 0x000fe2000f8ec0ff */
[----:B------:R-:W-:Y:S02]  /*8b60*/  ULDC UR5, c[0x0][0x810] ;  /* 0x0002040000057ab9 */ /* 0x000fe40000000800 */
[----:B------:R-:W-:Y:S02]  /*8b70*/  IMAD.MOV R5, RZ, RZ, -R4 ;  /* 0x000000ffff057224 */ /* 0x000fe400078e0a04 */
[----:B------:R-:W-:-:S02]  /*8b80*/  IMAD R11, R4, UR41, R11 ;  /* 0x00000029040b7c24 */ /* 0x000fc4000f8e020b */
[----:B------:R-:W-:Y:S02]  /*8b90*/  @P0 IMAD R10, R9, R12, R0 ;  /* 0x0000000c090a0224 */ /* 0x000fe400078e0200 */
[----:B------:R-:W-:Y:S01]  /*8ba0*/  IMAD R8, R5, UR4, R8 ;  /* 0x0000000405087c24 */ /* 0x000fe2000f8e0208 */
[----:B------:R-:W-:Y:S01]  /*8bb0*/  ULDC UR4, c[0x0][0x800] ;  /* 0x0002000000047ab9 */ /* 0x000fe20000000800 */
[----:B------:R-:W-:Y:S02]  /*8bc0*/  IMAD R10, R11, UR5, R10 ;  /* 0x000000050b0a7c24 */ /* 0x000fe4000f8e020a */
[----:B------:R-:W-:Y:S02]  /*8bd0*/  IMAD R3, R8, UR4, R3 ;  /* 0x0000000408037c24 */ /* 0x000fe4000f8e0203 */
[----:B------:R-:W-:-:S03]  /*8be0*/  IMAD.MOV.U32 R0, RZ, RZ, 0x1 ;  /* 0x00000001ff007424 */ /* 0x000fc600078e00ff */
[----:B------:R-:W-:Y:S02]  /*8bf0*/  SEL R29, R3, R10, !P0 ;  /* 0x0000000a031d7207 */ /* 0x000fe40004000000 */
[----:B------:R-:W-:-:S07]  /*8c00*/  SEL R30, R10, R3, !P0 ;  /* 0x000000030a1e7207 */ /* 0x000fce0004000000 */
.L_x_125:
[----:B------:R-:W-:Y:S05]  /*8c10*/  BSYNC B0 ;  /* 0x0000000000007941 */ /* 0x000fea0003800000 */
.L_x_124:
[----:B------:R-:W-:-:S13]  /*8c20*/  LOP3.LUT P0, RZ, R0, 0xff, RZ, 0xc0, !PT ;  /* 0x000000ff00ff7812 */ /* 0x000fda000780c0ff */
[----:B------:R-:W-:Y:S05]  /*8c30*/  @P0 BRA `(.L_x_128) ;  /* 0xfffffff0007c0947 */ /* 0x000fea000383ffff */
[----:B------:R-:W-:Y:S05]  /*8c40*/  BSYNC B6 ;  /* 0x0000000000067941 */ /* 0x000fea0003800000 */
.L_x_111:
[----:B------:R-:W-:-:S03]  /*8c50*/  UMOV UR4, 0xffffffff ;  /* 0xffffffff00047882 */ /* 0x000fc60000000000 */
[----:B------:R-:W-:Y:S05]  /*8c60*/  BRA.DIV UR4, `(.L_x_129) ;  /* 0x0000000604b47947 */ /* 0x000fea000b800000 */
[----:B------:R-:W-:-:S13]  /*8c70*/  ELECT P6, URZ, PT ;  /* 0x00000000003f782f */ /* 0x000fda00038c0000 */
.L_x_148:
[----:B------:R-:W-:Y:S04]  /*8c80*/  BSSY B0, `(.L_x_130) ;  /* 0x0000046000007945 */ /* 0x000fe80003800000 */
[----:B------:R-:W-:Y:S05]  /*8c90*/  @!P6 BRA `(.L_x_131) ;  /* 0x000000040010e947 */ /* 0x000fea0003800000 */
[----:B------:R-:W-:-:S04]  /*8ca0*/  LOP3.LUT R18, R18, 0x2, RZ, 0xfc, !PT ;  /* 0x0000000212127812 */ /* 0x000fc800078efcff */
[----:B------:R-:W-:-:S13]  /*8cb0*/  ISETP.NE.AND P0, PT, R18, 0x3, PT ;  /* 0x000000031200780c */ /* 0x000fda0003f05270 */
[----:B------:R-:W-:Y:S05]  /*8cc0*/  @!P0 BRA `(.L_x_132) ;  /* 0x0000000000048947 */ /* 0x000fea0003800000 */
[----:B------:R-:W-:Y:S01]  /*8cd0*/  BPT.TRAP 0x1 ;  /* 0x000000040000795c */ /* 0x000fe20000300000 */
.L_x_132:
[----:B------:R-:W0:Y:S01]  /*8ce0*/  S2R R3, SR_CgaCtaId ;  /* 0x0000000000037919 */ /* 0x000e220000008800 */
[----:B------:R-:W-:Y:S02]  /*8cf0*/  MOV R0, 0x400 ;  /* 0x0000040000007802 */ /* 0x000fe40000000f00 */
[----:B------:R-:W-:Y:S02]  /*8d00*/  SHF.L.U32 R2, R26, 0x1f, RZ ;  /* 0x0000001f1a027819 */ /* 0x000fe400000006ff */
[----:B0-----:R-:W-:-:S05]  /*8d10*/  LEA R0, R3, R0, 0x18 ;  /* 0x0000000003007211 */ /* 0x001fca00078ec0ff */
[----:B------:R-:W-:-:S04]  /*8d20*/  VIADD R0, R0, 0x38 ;  /* 0x0000003800007836 */ /* 0x000fc80000000000 */
[C---:B------:R-:W-:Y:S02]  /*8d30*/  IMAD R5, R27.reuse, 0x8, R0 ;  /* 0x000000081b057824 */ /* 0x040fe400078e0200 */
[----:B------:R-:W-:Y:S02]  /*8d40*/  VIADD R27, R27, 0x1 ;  /* 0x000000011b1b7836 */ /* 0x000fe40000000000 */
[----:B------:R-:W0:Y:S03]  /*8d50*/  SYNCS.PHASECHK.TRANS64.TRYWAIT P0, [R5+URZ], R2 ;  /* 0x00000002050075a7 */ /* 0x000e26000800017f */
[----:B------:R-:W-:-:S04]  /*8d60*/  ISETP.NE.AND P1, PT, R27, 0x7, PT ;  /* 0x000000071b00780c */ /* 0x000fc80003f25270 */
[----:B------:R-:W-:Y:S02]  /*8d70*/  SEL R3, RZ, 0x1, P1 ;  /* 0x00000001ff037807 */ /* 0x000fe40000800000 */
[----:B------:R-:W-:Y:S02]  /*8d80*/  SEL R27, R27, RZ, P1 ;  /* 0x000000ff1b1b7207 */ /* 0x000fe40000800000 */
[----:B------:R-:W-:-:S03]  /*8d90*/  LOP3.LUT R26, R26, R3, RZ, 0x3c, !PT ;  /* 0x000000031a1a7212 */ /* 0x000fc600078e3cff */
[----:B------:R-:W-:Y:S01]  /*8da0*/  IMAD R7, R27, 0x8, R0 ;  /* 0x000000081b077824 */ /* 0x000fe200078e0200 */
[----:B------:R-:W-:Y:S01]  /*8db0*/  SHF.L.U32 R4, R26, 0x1f, RZ ;  /* 0x0000001f1a047819 */ /* 0x000fe200000006ff */
[----:B0-----:R-:W-:Y:S06]  /*8dc0*/  @!P0 BRA `(.L_x_133) ;  /* 0x00000004007c8947 */ /* 0x001fec0003800000 */
.L_x_149:
[----:B------:R-:W1:Y:S01]  /*8dd0*/  SYNCS.PHASECHK.TRANS64.TRYWAIT P0, [R7+URZ], R4 ;  /* 0x00000004070075a7 */ /* 0x000e62000800017f */
[----:B0-----:R-:W-:-:S05]  /*8de0*/  VIADD R2, R27, 0x1 ;  /* 0x000000011b027836 */ /* 0x001fca0000000000 */
[----:B------:R-:W-:-:S04]  /*8df0*/  ISETP.NE.AND P1, PT, R2, 0x7, PT ;  /* 0x000000070200780c */ /* 0x000fc80003f25270 */
[----:B------:R-:W-:Y:S02]  /*8e00*/  SEL R3, RZ, 0x1, P1 ;  /* 0x00000001ff037807 */ /* 0x000fe40000800000 */
[----:B------:R-:W-:Y:S02]  /*8e10*/  SEL R9, R2, RZ, P1 ;  /* 0x000000ff02097207 */ /* 0x000fe40000800000 */
[----:B------:R-:W-:-:S03]  /*8e20*/  LOP3.LUT R26, R26, R3, RZ, 0x3c, !PT ;  /* 0x000000031a1a7212 */ /* 0x000fc600078e3cff */
[----:B------:R-:W-:Y:S01]  /*8e30*/  IMAD R6, R9, 0x8, R0 ;  /* 0x0000000809067824 */ /* 0x000fe200078e0200 */
[----:B------:R-:W-:Y:S01]  /*8e40*/  SHF.L.U32 R5, R26, 0x1f, RZ ;  /* 0x0000001f1a057819 */ /* 0x000fe200000006ff */
[----:B-1----:R-:W-:Y:S06]  /*8e50*/  @!P0 BRA `(.L_x_134) ;  /* 0x00000004006c8947 */ /* 0x002fec0003800000 */
.L_x_150:
[----:B------:R-:W1:Y:S01]  /*8e60*/  SYNCS.PHASECHK.TRANS64.TRYWAIT P0, [R6+URZ], R5 ;  /* 0x00000005060075a7 */ /* 0x000e62000800017f */
[----:B------:R-:W-:-:S05]  /*8e70*/  VIADD R2, R9, 0x1 ;  /* 0x0000000109027836 */ /* 0x000fca0000000000 */
[----:B------:R-:W-:-:S04]  /*8e80*/  ISETP.NE.AND P1, PT, R2, 0x7, PT ;  /* 0x000000070200780c */ /* 0x000fc80003f25270 */
[----:B------:R-:W-:Y:S02]  /*8e90*/  SEL R3, RZ, 0x1, P1 ;  /* 0x00000001ff037807 */ /* 0x000fe40000800000 */
[----:B0-----:R-:W-:Y:S02]  /*8ea0*/  SEL R7, R2, RZ, P1 ;  /* 0x000000ff02077207 */ /* 0x001fe40000800000 */
[----:B------:R-:W-:-:S03]  /*8eb0*/  LOP3.LUT R26, R26, R3, RZ, 0x3c, !PT ;  /* 0x000000031a1a7212 */ /* 0x000fc600078e3cff */
[----:B------:R-:W-:Y:S01]  /*8ec0*/  IMAD R9, R7, 0x8, R0 ;  /* 0x0000000807097824 */ /* 0x000fe200078e0200 */
[----:B------:R-:W-:Y:S01]  /*8ed0*/  SHF.L.U32 R4, R26, 0x1f, RZ ;  /* 0x0000001f1a047819 */ /* 0x000fe200000006ff */
[----:B-1----:R-:W-:Y:S06]  /*8ee0*/  @!P0 BRA `(.L_x_135) ;  /* 0x00000004005c8947 */ /* 0x002fec0003800000 */
.L_x_151:
[----:B------:R-:W1:Y:S01]  /*8ef0*/  SYNCS.PHASECHK.TRANS64.TRYWAIT P0, [R9+URZ], R4 ;  /* 0x00000004090075a7 */ /* 0x000e62000800017f */
[----:B------:R-:W-:-:S05]  /*8f00*/  VIADD R2, R7, 0x1 ;  /* 0x0000000107027836 */ /* 0x000fca0000000000 */
[----:B------:R-:W-:-:S04]  /*8f10*/  ISETP.NE.AND P1, PT, R2, 0x7, PT ;  /* 0x000000070200780c */ /* 0x000fc80003f25270 */
[----:B------:R-:W-:Y:S02]  /*8f20*/  SEL R3, RZ, 0x1, P1 ;  /* 0x00000001ff037807 */ /* 0x000fe40000800000 */
[----:B------:R-:W-:Y:S02]  /*8f30*/  SEL R7, R2, RZ, P1 ;  /* 0x000000ff02077207 */ /* 0x000fe40000800000 */
[----:B------:R-:W-:-:S03]  /*8f40*/  LOP3.LUT R26, R26, R3, RZ, 0x3c, !PT ;  /* 0x000000031a1a7212 */ /* 0x000fc600078e3cff */
[----:B------:R-:W-:Y:S01]  /*8f50*/  IMAD R8, R7, 0x8, R0 ;  /* 0x0000000807087824 */ /* 0x000fe200078e0200 */
[----:B0-----:R-:W-:Y:S01]  /*8f60*/  SHF.L.U32 R5, R26, 0x1f, RZ ;  /* 0x0000001f1a057819 */ /* 0x001fe200000006ff */
[----:B-1----:R-:W-:Y:S06]  /*8f70*/  @!P0 BRA `(.L_x_136) ;  /* 0x00000004004c8947 */ /* 0x002fec0003800000 */
.L_x_152:
[----:B------:R-:W1:Y:S01]  /*8f80*/  SYNCS.PHASECHK.TRANS64.TRYWAIT P0, [R8+URZ], R5 ;  /* 0x00000005080075a7 */ /* 0x000e62000800017f */
[----:B------:R-:W-:-:S05]  /*8f90*/  VIADD R2, R7, 0x1 ;  /* 0x0000000107027836 */ /* 0x000fca0000000000 */
[----:B------:R-:W-:-:S04]  /*8fa0*/  ISETP.NE.AND P1, PT, R2, 0x7, PT ;  /* 0x000000070200780c */ /* 0x000fc80003f25270 */
[----:B------:R-:W-:Y:S02]  /*8fb0*/  SEL R3, RZ, 0x1, P1 ;  /* 0x00000001ff037807 */ /* 0x000fe40000800000 */
[----:B------:R-:W-:Y:S02]  /*8fc0*/  SEL R7, R2, RZ, P1 ;  /* 0x000000ff02077207 */ /* 0x000fe40000800000 */
[----:B0-----:R-:W-:-:S03]  /*8fd0*/  LOP3.LUT R9, R26, R3, RZ, 0x3c, !PT ;  /* 0x000000031a097212 */ /* 0x001fc600078e3cff */
[----:B------:R-:W-:Y:S01]  /*8fe0*/  IMAD R11, R7, 0x8, R0 ;  /* 0x00000008070b7824 */ /* 0x000fe200078e0200 */
[----:B------:R-:W-:Y:S01]  /*8ff0*/  SHF.L.U32 R6, R9, 0x1f, RZ ;  /* 0x0000001f09067819 */ /* 0x000fe200000006ff */
[----:B-1----:R-:W-:Y:S06]  /*9000*/  @!P0 BRA `(.L_x_137) ;  /* 0x00000004003c8947 */ /* 0x002fec0003800000 */
.L_x_153:
[----:B------:R-:W1:Y:S01]  /*9010*/  SYNCS.PHASECHK.TRANS64.TRYWAIT P0, [R11+URZ], R6 ;  /* 0x000000060b0075a7 */ /* 0x000e62000800017f */
[----:B------:R-:W-:-:S05]  /*9020*/  VIADD R2, R7, 0x1 ;  /* 0x0000000107027836 */ /* 0x000fca0000000000 */
[----:B------:R-:W-:-:S04]  /*9030*/  ISETP.NE.AND P1, PT, R2, 0x7, PT ;  /* 0x000000070200780c */ /* 0x000fc80003f25270 */
[----:B------:R-:W-:Y:S02]  /*9040*/  SEL R4, RZ, 0x1, P1 ;  /* 0x00000001ff047807 */ /* 0x000fe40000800000 */
[----:B------:R-:W-:Y:S02]  /*9050*/  SEL R3, R2, RZ, P1 ;  /* 0x000000ff02037207 */ /* 0x000fe40000800000 */
[----:B------:R-:W-:Y:S01]  /*9060*/  LOP3.LUT R4, R9, R4, RZ, 0x3c, !PT ;  /* 0x0000000409047212 */ /* 0x000fe200078e3cff */
[----:B-1----:R-:W-:Y:S06]  /*9070*/  @!P0 BRA `(.L_x_138) ;  /* 0x0000000400348947 */ /* 0x002fec0003800000 */
.L_x_154:
[----:B------:R-:W-:Y:S01]  /*9080*/  IMAD R3, R3, 0x8, R0 ;  /* 0x0000000803037824 */ /* 0x000fe200078e0200 */
[----:B------:R-:W-:-:S07]  /*9090*/  SHF.L.U32 R0, R4, 0x1f, RZ ;  /* 0x0000001f04007819 */ /* 0x000fce00000006ff */
.L_x_139:
[----:B--2---:R2:W3:Y:S02]  /*90a0*/  SYNCS.PHASECHK.TRANS64.TRYWAIT P0, [R3+URZ], R0 ;  /* 0x00000000030075a7 */ /* 0x0044e4000800017f */
[----:B---3--:R-:W-:Y:S05]  /*90b0*/  @!P0 NANOSLEEP.SYNCS 0x989680 ;  /* 0x009896800000895d */ /* 0x008fea0003900000 */
[----:B------:R-:W3:Y:S02]  /*90c0*/  @!P0 SYNCS.PHASECHK.TRANS64 P0, [R3+URZ], R0 ;  /* 0x00000000030085a7 */ /* 0x000ee4000800007f */
[----:B---3--:R-:W-:Y:S05]  /*90d0*/  @!P0 BRA `(.L_x_139) ;  /* 0xfffffffc00f08947 */ /* 0x008fea000383ffff */
.L_x_131:
[----:B------:R-:W-:Y:S05]  /*90e0*/  BSYNC B0 ;  /* 0x0000000000007941 */ /* 0x000fea0003800000 */
.L_x_130:
[----:B------:R-:W-:Y:S05]  /*90f0*/  EXIT ;  /* 0x000000000000794d */ /* 0x000fea0003800000 */
.L_x_14:
[----:B------:R-:W-:Y:S02]  /*9100*/  IMAD.MOV.U32 R13, RZ, RZ, R19 ;  /* 0x000000ffff0d7224 */ /* 0x000fe400078e0013 */
[----:B------:R-:W-:Y:S02]  /*9110*/  IMAD.MOV.U32 R12, RZ, RZ, RZ ;  /* 0x000000ffff0c7224 */ /* 0x000fe400078e00ff */
[----:B------:R-:W-:Y:S02]  /*9120*/  IMAD.MOV.U32 R11, RZ, RZ, 0x1f ;  /* 0x0000001fff0b7424 */ /* 0x000fe400078e00ff */
[----:B------:R-:W-:-:S07]  /*9130*/  IMAD.MOV.U32 R15, RZ, RZ, -0x1 ;  /* 0xffffffffff0f7424 */ /* 0x000fce00078e00ff */
[----:B-----5:R-:W-:Y:S05]  /*9140*/  WARPSYNC.COLLECTIVE R15, `(.L_x_140) ;  /* 0x000000000f087348 */ /* 0x020fea0003c00000 */
[----:B------:R0:W1:Y:S02]  /*9150*/  SHFL.IDX P6, R14, R13, R12, R11 ;  /* 0x0000000c0d0e7389 */ /* 0x00006400000c000b */
[----:B01---5:R-:W-:Y:S01]  /*9160*/  ENDCOLLECTIVE ;  /* 0x000000000000791b */ /* 0x023fe20003800000 */
.L_x_140:
[----:B------:R-:W-:Y:S05]  /*9170*/  BRA `(.L_x_141) ;  /* 0xffffff8000d07947 */ /* 0x000fea000383ffff */
.L_x_18:
[----:B-1----:R1:W2:Y:S02]  /*9180*/  SYNCS.PHASECHK.TRANS64.TRYWAIT P1, [R3+URZ], R0 ;  /* 0x00000000030075a7 */ /* 0x0022a4000802017f */
[----:B--2---:R-:W-:Y:S05]  /*9190*/  @!P1 NANOSLEEP.SYNCS 0x989680 ;  /* 0x009896800000995d */ /* 0x004fea0003900000 */
[----:B------:R-:W2:Y:S02]  /*91a0*/  @!P1 SYNCS.PHASECHK.TRANS64 P1, [R3+URZ], R0 ;  /* 0x00000000030095a7 */ /* 0x000ea4000802007f */
[----:B--2---:R-:W-:Y:S05]  /*91b0*/  @!P1 BRA `(.L_x_18) ;  /* 0xfffffffc00f09947 */ /* 0x004fea000383ffff */
[----:B------:R-:W-:Y:S05]  /*91c0*/  BRA `(.L_x_17) ;  /* 0xffffff8000ec7947 */ /* 0x000fea000383ffff */
.L_x_23:
[----:B-1----:R1:W2:Y:S02]  /*91d0*/  SYNCS.PHASECHK.TRANS64.TRYWAIT P1, [R3+URZ], R6 ;  /* 0x00000006030075a7 */ /* 0x0022a4000802017f */
[----:B--2---:R-:W-:Y:S05]  /*91e0*/  @!P1 NANOSLEEP.SYNCS 0x989680 ;  /* 0x009896800000995d */ /* 0x004fea0003900000 */
[----:B------:R-:W2:Y:S02]  /*91f0*/  @!P1 SYNCS.PHASECHK.TRANS64 P1, [R3+URZ], R6 ;  /* 0x00000006030095a7 */ /* 0x000ea4000802007f */
[----:B--2---:R-:W-:Y:S05]  /*9200*/  @!P1 BRA `(.L_x_23) ;  /* 0xfffffffc00f09947 */ /* 0x004fea000383ffff */
[----:B------:R-:W-:Y:S05]  /*9210*/  BRA `(.L_x_22) ;  /* 0xffffff9000c47947 */ /* 0x000fea000383ffff */
.L_x_32:
[----:B-1----:R1:W2:Y:S02]  /*9220*/  SYNCS.PHASECHK.TRANS64.TRYWAIT P1, [R20+URZ], R21 ;  /* 0x00000015140075a7 */ /* 0x0022a4000802017f */
[----:B--2---:R-:W-:Y:S05]  /*9230*/  @!P1 NANOSLEEP.SYNCS 0x989680 ;  /* 0x009896800000995d */ /* 0x004fea0003900000 */
[----:B------:R-:W2:Y:S02]  /*9240*/  @!P1 SYNCS.PHASECHK.TRANS64 P1, [R20+URZ], R21 ;  /* 0x00000015140095a7 */ /* 0x000ea4000802007f */
[----:B--2---:R-:W-:Y:S05]  /*9250*/  @!P1 BRA `(.L_x_32) ;  /* 0xfffffffc00f09947 */ /* 0x004fea000383ffff */
[----:B------:R-:W-:Y:S05]  /*9260*/  BRA `(.L_x_31) ;  /* 0xffffffa400187947 */ /* 0x000fea000383ffff */
.L_x_116:
[----:B0-----:R0:W2:Y:S02]  /*9270*/  SYNCS.PHASECHK.TRANS64.TRYWAIT P0, [R8+URZ+0x38], R5 ;  /* 0x00003805080075a7 */ /* 0x0010a4000800017f */
[----:B--2---:R-:W-:Y:S05]  /*9280*/  @!P0 NANOSLEEP.SYNCS 0x989680 ;  /* 0x009896800000895d */ /* 0x004fea0003900000 */
[----:B------:R-:W2:Y:S02]  /*9290*/  @!P0 SYNCS.PHASECHK.TRANS64 P0, [R8+URZ+0x38], R5 ;  /* 0x00003805080085a7 */ /* 0x000ea4000800007f */
[----:B--2---:R-:W-:Y:S05]  /*92a0*/  @!P0 BRA `(.L_x_116) ;  /* 0xfffffffc00f08947 */ /* 0x004fea000383ffff */
[----:B------:R-:W-:Y:S05]  /*92b0*/  BRA `(.L_x_142) ;  /* 0xffffffec00c47947 */ /* 0x000fea000383ffff */
.L_x_120:
[----:B------:R-:W-:Y:S01]  /*92c0*/  BSSY B1, `(.L_x_143) ;  /* 0x0000006000017945 */ /* 0x000fe20003800000 */
[----:B------:R-:W-:-:S07]  /*92d0*/  IMAD.MOV.U32 R15, RZ, RZ, -0x1 ;  /* 0xffffffffff0f7424 */ /* 0x000fce00078e00ff */
[----:B------:R-:W-:Y:S05]  /*92e0*/  WARPSYNC.COLLECTIVE R15, `(.L_x_144) ;  /* 0x000000000f0c7348 */ /* 0x000fea0003c00000 */
[----:B------:R-:W-:Y:S02]  /*92f0*/  ELECT P6, UR62, PT ;  /* 0x00000000003e782f */ /* 0x000fe400038c0000 */
[----:B------:R-:W-:Y:S01]  /*9300*/  MOV R14, UR62 ;  /* 0x0000003e000e7c02 */ /* 0x000fe20008000f00 */
[----:B------:R-:W-:Y:S10]  /*9310*/  ENDCOLLECTIVE ;  /* 0x000000000000791b */ /* 0x000ff40003800000 */
.L_x_144:
[----:B------:R-:W-:Y:S05]  /*9320*/  BSYNC B1 ;  /* 0x0000000000017941 */ /* 0x000fea0003800000 */
.L_x_143:
[----:B------:R-:W-:Y:S05]  /*9330*/  BRA `(.L_x_145) ;  /* 0xffffffec00e07947 */ /* 0x000fea000383ffff */
.L_x_129:
[----:B------:R-:W-:Y:S01]  /*9340*/  BSSY B0, `(.L_x_146) ;  /* 0x0000006000007945 */ /* 0x000fe20003800000 */
[----:B------:R-:W-:-:S07]  /*9350*/  IMAD.MOV.U32 R15, RZ, RZ, -0x1 ;  /* 0xffffffffff0f7424 */ /* 0x000fce00078e00ff */
[----:B------:R-:W-:Y:S05]  /*9360*/  WARPSYNC.COLLECTIVE R15, `(.L_x_147) ;  /* 0x000000000f0c7348 */ /* 0x000fea0003c00000 */
[----:B------:R-:W-:Y:S02]  /*9370*/  ELECT P6, UR62, PT ;  /* 0x00000000003e782f */ /* 0x000fe400038c0000 */
[----:B------:R-:W-:Y:S01]  /*9380*/  MOV R14, UR62 ;  /* 0x0000003e000e7c02 */ /* 0x000fe20008000f00 */
[----:B------:R-:W-:Y:S10]  /*9390*/  ENDCOLLECTIVE ;  /* 0x000000000000791b */ /* 0x000ff40003800000 */
.L_x_147:
[----:B------:R-:W-:Y:S05]  /*93a0*/  BSYNC B0 ;  /* 0x0000000000007941 */ /* 0x000fea0003800000 */
.L_x_146:
[----:B------:R-:W-:Y:S05]  /*93b0*/  BRA `(.L_x_148) ;  /* 0xfffffff800307947 */ /* 0x000fea000383ffff */
.L_x_133:
[----:B0-----:R0:W1:Y:S02]  /*93c0*/  SYNCS.PHASECHK.TRANS64.TRYWAIT P0, [R5+URZ], R2 ;  /* 0x00000002050075a7 */ /* 0x001064000800017f */
[----:B-1----:R-:W-:Y:S05]  /*93d0*/  @!P0 NANOSLEEP.SYNCS 0x989680 ;  /* 0x009896800000895d */ /* 0x002fea0003900000 */
[----:B------:R-:W1:Y:S02]  /*93e0*/  @!P0 SYNCS.PHASECHK.TRANS64 P0, [R5+URZ], R2 ;  /* 0x00000002050085a7 */ /* 0x000e64000800007f */
[----:B-1----:R-:W-:Y:S05]  /*93f0*/  @!P0 BRA `(.L_x_133) ;  /* 0xfffffffc00f08947 */ /* 0x002fea000383ffff */
[----:B------:R-:W-:Y:S05]  /*9400*/  BRA `(.L_x_149) ;  /* 0xfffffff800707947 */ /* 0x000fea000383ffff */
.L_x_134:
[----:B0-----:R0:W1:Y:S02]  /*9410*/  SYNCS.PHASECHK.TRANS64.TRYWAIT P0, [R7+URZ], R4 ;  /* 0x00000004070075a7 */ /* 0x001064000800017f */
[----:B-1----:R-:W-:Y:S05]  /*9420*/  @!P0 NANOSLEEP.SYNCS 0x989680 ;  /* 0x009896800000895d */ /* 0x002fea0003900000 */
[----:B------:R-:W1:Y:S02]  /*9430*/  @!P0 SYNCS.PHASECHK.TRANS64 P0, [R7+URZ], R4 ;  /* 0x00000004070085a7 */ /* 0x000e64000800007f */
[----:B-1----:R-:W-:Y:S05]  /*9440*/  @!P0 BRA `(.L_x_134) ;  /* 0xfffffffc00f08947 */ /* 0x002fea000383ffff */
[----:B------:R-:W-:Y:S05]  /*9450*/  BRA `(.L_x_150) ;  /* 0xfffffff800807947 */ /* 0x000fea000383ffff */
.L_x_135:
[----:B0-----:R0:W1:Y:S02]  /*9460*/  SYNCS.PHASECHK.TRANS64.TRYWAIT P0, [R6+URZ], R5 ;  /* 0x00000005060075a7 */ /* 0x001064000800017f */
[----:B-1----:R-:W-:Y:S05]  /*9470*/  @!P0 NANOSLEEP.SYNCS 0x989680 ;  /* 0x009896800000895d */ /* 0x002fea0003900000 */
[----:B------:R-:W1:Y:S02]  /*9480*/  @!P0 SYNCS.PHASECHK.TRANS64 P0, [R6+URZ], R5 ;  /* 0x00000005060085a7 */ /* 0x000e64000800007f */
[----:B-1----:R-:W-:Y:S05]  /*9490*/  @!P0 BRA `(.L_x_135) ;  /* 0xfffffffc00f08947 */ /* 0x002fea000383ffff */
[----:B------:R-:W-:Y:S05]  /*94a0*/  BRA `(.L_x_151) ;  /* 0xfffffff800907947 */ /* 0x000fea000383ffff */
.L_x_136:
[----:B0-----:R0:W1:Y:S02]  /*94b0*/  SYNCS.PHASECHK.TRANS64.TRYWAIT P0, [R9+URZ], R4 ;  /* 0x00000004090075a7 */ /* 0x001064000800017f */
[----:B-1----:R-:W-:Y:S05]  /*94c0*/  @!P0 NANOSLEEP.SYNCS 0x989680 ;  /* 0x009896800000895d */ /* 0x002fea0003900000 */
[----:B------:R-:W1:Y:S02]  /*94d0*/  @!P0 SYNCS.PHASECHK.TRANS64 P0, [R9+URZ], R4 ;  /* 0x00000004090085a7 */ /* 0x000e64000800007f */
[----:B-1----:R-:W-:Y:S05]  /*94e0*/  @!P0 BRA `(.L_x_136) ;  /* 0xfffffffc00f08947 */ /* 0x002fea000383ffff */
[----:B------:R-:W-:Y:S05]  /*94f0*/  BRA `(.L_x_152) ;  /* 0xfffffff800a07947 */ /* 0x000fea000383ffff */
.L_x_137:
[----:B0-----:R0:W1:Y:S02]  /*9500*/  SYNCS.PHASECHK.TRANS64.TRYWAIT P0, [R8+URZ], R5 ;  /* 0x00000005080075a7 */ /* 0x001064000800017f */
[----:B-1----:R-:W-:Y:S05]  /*9510*/  @!P0 NANOSLEEP.SYNCS 0x989680 ;  /* 0x009896800000895d */ /* 0x002fea0003900000 */
[----:B------:R-:W1:Y:S02]  /*9520*/  @!P0 SYNCS.PHASECHK.TRANS64 P0, [R8+URZ], R5 ;  /* 0x00000005080085a7 */ /* 0x000e64000800007f */
[----:B-1----:R-:W-:Y:S05]  /*9530*/  @!P0 BRA `(.L_x_137) ;  /* 0xfffffffc00f08947 */ /* 0x002fea000383ffff */
[----:B------:R-:W-:Y:S05]  /*9540*/  BRA `(.L_x_153) ;  /* 0xfffffff800b07947 */ /* 0x000fea000383ffff */
.L_x_138:
[----:B-1----:R1:W2:Y:S02]  /*9550*/  SYNCS.PHASECHK.TRANS64.TRYWAIT P0, [R11+URZ], R6 ;  /* 0x000000060b0075a7 */ /* 0x0022a4000800017f */
[----:B--2---:R-:W-:Y:S05]  /*9560*/  @!P0 NANOSLEEP.SYNCS 0x989680 ;  /* 0x009896800000895d */ /* 0x004fea0003900000 */
[----:B------:R-:W2:Y:S02]  /*9570*/  @!P0 SYNCS.PHASECHK.TRANS64 P0, [R11+URZ], R6 ;  /* 0x000000060b0085a7 */ /* 0x000ea4000800007f */
[----:B--2---:R-:W-:Y:S05]  /*9580*/  @!P0 BRA `(.L_x_138) ;  /* 0xfffffffc00f08947 */ /* 0x004fea000383ffff */
[----:B------:R-:W-:Y:S05]  /*9590*/  BRA `(.L_x_154) ;  /* 0xfffffff800b87947 */ /* 0x000fea000383ffff */
.L_x_155:
[----:B------:R-:W-:-:S00]  /*95a0*/  BRA `(.L_x_155) ;  /* 0xfffffffc00fc7947 */ /* 0x000fc0000383ffff */
[----:B------:R-:W-:-:S00]  /*95b0*/  NOP ;  /* 0x0000000000007918 */ /* 0x000fc00000000000 */
        /* <DEDUP_REMOVED lines=12> */
.L_x_156:


//--------------------- .nv.global.init           --------------------------
	.section	.nv.global.init,"aw",@progbits
.nv.global.init:
	.type		$str$24,@object
	.size		$str$24,($str$25 - $str$24)
$str$24:
        /*0000*/ 	.byte	0x28, 0x61, 0x64, 0x64, 0x72, 0x65, 0x73, 0x73, 0x20, 0x26, 0x20, 0x6d, 0x61, 0x73, 0x6b, 0x29
        /*0010*/ 	.byte	0x20, 0x3d, 0x3d, 0x20, 0x30, 0x00
	.type		$str$25,@object
	.size		$str$25,(__unnamed_2 - $str$25)
$str$25:
        /*0016*/ 	.byte	0x2f, 0x74, 0x6d, 0x70, 0x2f, 0x63, 0x75, 0x74, 0x6c, 0x61, 0x73, 0x73, 0x5f, 0x73, 0x77, 0x65
        /*0026*/ 	.byte	0x65, 0x70, 0x5f, 0x73, 0x72, 0x63, 0x2f, 0x69, 0x6e, 0x63, 0x6c, 0x75, 0x64, 0x65, 0x2f, 0x63
        /*0036*/ 	.byte	0x75, 0x74, 0x65, 0x2f, 0x70, 0x6f, 0x69, 0x6e, 0x74, 0x65, 0x72, 0x5f, 0x66, 0x6c, 0x61, 0x67
        /*0046*/ 	.byte	0x67, 0x65, 0x64, 0x2e, 0x68, 0x70, 0x70, 0x00
	.type		__unnamed_2,@object
	.size		__unnamed_2,(__unnamed_1 - __unnamed_2)
__unnamed_2:
        /*004e*/ 	.byte	0x61, 0x75, 0x74, 0x6f, 0x20, 0x63, 0x75, 0x74, 0x65, 0x3a, 0x3a, 0x61, 0x73, 0x5f, 0x70, 0x6f
        /* <DEDUP_REMOVED lines=28> */
	.type		__unnamed_1,@object
	.size		__unnamed_1,(.L_0 - __unnamed_1)
__unnamed_1:
        /* <DEDUP_REMOVED lines=29> */
        /*03ee*/ 	.byte	0x20, 0x26, 0x5d, 0x00
.L_0:


//--------------------- .nv.shared._ZN7cutlass13device_kernelINS_4gemm6kernel13GemmUniversalIN4cute5tupleIJiiiiEEENS1_10collective13CollectiveMmaINS1_49MainloopSm90TmaGmmaRmemAWarpSpecializedMixedInputILi7ENS5_IJNS4_1CILi1EEESB_SB_EEENS1_35KernelTmaWarpSpecializedCooperativeEEENS5_IJNSA_ILi128EEENSA_ILi64EEESF_EEENS5_IJNS_12float_e4m3_tEEEENS5_IJlSB_lEEENS_10bfloat16_tESK_NS4_8TiledMMAINS4_8MMA_AtomIJNS4_4SM904GMMA27MMA_64x64x16_F32BF16BF16_RSILNSP_5MajorE0ELSR_0ELNSP_7ScaleInE1ELSS_1EEEEEENS4_6LayoutINS5_IJNSA_ILi2EEESB_SB_EEENS5_IJSB_NSA_ILi0EEESY_EEEEENS5_IJNS4_10UnderscoreES11_S11_EEEEENS4_13SM90_TMA_LOADENS4_14ComposedLayoutINS4_7SwizzleILi3ELi4ELi3EEENS4_18smem_ptr_flag_bitsILi8EEENSV_INS5_IJNSA_ILi8EEESF_EEENS5_IJSF_SB_EEEEEEENS4_9Copy_AtomIJNS4_39AutoVectorizingCopyWithAssumedAlignmentILi128EEESI_EEENS4_8identityES14_NS15_IS17_NS18_ILi16EEENSV_INS5_IJS1A_SG_EEENS5_IJSG_SB_EEEEEEEvS1J_EENS_8epilogue10collective6detail29Sm90TmaWarpSpecializedAdapterINS1R_15DefaultEpilogueISI_SK_SK_NS1Q_6thread17LinearCombinationISI_Li1EffLNS1V_9ScaleType4KindE0ELNS_15FloatRoundStyleE2ESI_EENS1_15EpilogueDefaultEEEEEvvEEEEvNT_6ParamsE --------------------------
	.section	.nv.shared._ZN7cutlass13device_kernelINS_4gemm6kernel13GemmUniversalIN4cute5tupleIJiiiiEEENS1_10collective13CollectiveMmaINS1_49MainloopSm90TmaGmmaRmemAWarpSpecializedMixedInputILi7ENS5_IJNS4_1CILi1EEESB_SB_EEENS1_35KernelTmaWarpSpecializedCooperativeEEENS5_IJNSA_ILi128EEENSA_ILi64EEESF_EEENS5_IJNS_12float_e4m3_tEEEENS5_IJlSB_lEEENS_10bfloat16_tESK_NS4_8TiledMMAINS4_8MMA_AtomIJNS4_4SM904GMMA27MMA_64x64x16_F32BF16BF16_RSILNSP_5MajorE0ELSR_0ELNSP_7ScaleInE1ELSS_1EEEEEENS4_6LayoutINS5_IJNSA_ILi2EEESB_SB_EEENS5_IJSB_NSA_ILi0EEESY_EEEEENS5_IJNS4_10UnderscoreES11_S11_EEEEENS4_13SM90_TMA_LOADENS4_14ComposedLayoutINS4_7SwizzleILi3ELi4ELi3EEENS4_18smem_ptr_flag_bitsILi8EEENSV_INS5_IJNSA_ILi8EEESF_EEENS5_IJSF_SB_EEEEEEENS4_9Copy_AtomIJNS4_39AutoVectorizingCopyWithAssumedAlignmentILi128EEESI_EEENS4_8identityES14_NS15_IS17_NS18_ILi16EEENSV_INS5_IJS1A_SG_EEENS5_IJSG_SB_EEEEEEEvS1J_EENS_8epilogue10collective6detail29Sm90TmaWarpSpecializedAdapterINS1R_15DefaultEpilogueISI_SK_SK_NS1Q_6thread17LinearCombinationISI_Li1EffLNS1V_9ScaleType4KindE0ELNS_15FloatRoundStyleE2ESI_EENS1_15EpilogueDefaultEEEEEvvEEEEvNT_6ParamsE,"aw",@nobits
	.sectionflags	@""
	.align	16
	.zero		1024


//--------------------- .nv.shared.reserved.0     --------------------------
	.section	.nv.shared.reserved.0,"aw",@nobits
	.weak		__nv_reservedSMEM_offset_0_alias
	.size		__nv_reservedSMEM_offset_0_alias, 0, 0
	.other		__nv_reservedSMEM_offset_0_alias,@"STO_CUDA_RESERVED_SHARED STV_DEFAULT"
__nv_reservedSMEM_offset_0_alias:
	.zero		0


//--------------------- .nv.global                --------------------------
	.section	.nv.global,"aw",@nobits
.nv.global:
	.type		_ZN40_INTERNAL_8703dbdb_4_k_cu_fe358179_364934cute1_E,@object
	.size		_ZN40_INTERNAL_8703dbdb_4_k_cu_fe358179_364934cute1_E,(_ZN40_INTERNAL_8703dbdb_4_k_cu_fe358179_364934cuda3std3__45__cpo6cbeginE - _ZN40_INTERNAL_8703dbdb_4_k_cu_fe358179_364934cute1_E)
_ZN40_INTERNAL_8703dbdb_4_k_cu_fe358179_364934cute1_E:
	.zero		1
	.type		_ZN40_INTERNAL_8703dbdb_4_k_cu_fe358179_364934cuda3std3__45__cpo6cbeginE,@object
	.size		_ZN40_INTERNAL_8703dbdb_4_k_cu_fe358179_364934cuda3std3__45__cpo6cbeginE,(_ZN40_INTERNAL_8703dbdb_4_k_cu_fe358179_364934cuda3std3__48in_placeE - _ZN40_INTERNAL_8703dbdb_4_k_cu_fe358179_364934cuda3std3__45__cpo6cbeginE)
_ZN40_INTERNAL_8703dbdb_4_k_cu_fe358179_364934cuda3std3__45__cpo6cbeginE:
	.zero		1
	.type		_ZN40_INTERNAL_8703dbdb_4_k_cu_fe358179_364934cuda3std3__48in_placeE,@object
	.size		_ZN40_INTERNAL_8703dbdb_4_k_cu_fe358179_364934cuda3std3__48in_placeE,(_ZN40_INTERNAL_8703dbdb_4_k_cu_fe358179_364934cuda3std6ranges3__45__cpo9iter_moveE - _ZN40_INTERNAL_8703dbdb_4_k_cu_fe358179_364934cuda3std3__48in_placeE)
_ZN40_INTERNAL_8703dbdb_4_k_cu_fe358179_364934cuda3std3__48in_placeE:
	.zero		1
	.type		_ZN40_INTERNAL_8703dbdb_4_k_cu_fe358179_364934cuda3std6ranges3__45__cpo9iter_moveE,@object
	.size		_ZN40_INTERNAL_8703dbdb_4_k_cu_fe358179_364934cuda3std6ranges3__45__cpo9iter_moveE,(_ZN40_INTERNAL_8703dbdb_4_k_cu_fe358179_364934cuda3std3__45__cpo5beginE - _ZN40_INTERNAL_8703dbdb_4_k_cu_fe358179_364934cuda3std6ranges3__45__cpo9iter_moveE)
_ZN40_INTERNAL_8703dbdb_4_k_cu_fe358179_364934cuda3std6ranges3__45__cpo9iter_moveE:
	.zero		1
	.type		_ZN40_INTERNAL_8703dbdb_4_k_cu_fe358179_364934cuda3std3__45__cpo5beginE,@object
	.size		_ZN40_INTERNAL_8703dbdb_4_k_cu_fe358179_364934cuda3std3__45__cpo5beginE,(_ZN40_INTERNAL_8703dbdb_4_k_cu_fe358179_364934cuda3std3__442_GLOBAL__N__8703dbdb_4_k_cu_fe358179_364936ignoreE - _ZN40_INTERNAL_8703dbdb_4_k_cu_fe358179_364934cuda3std3__45__cpo5beginE)
_ZN40_INTERNAL_8703dbdb_4_k_cu_fe358179_364934cuda3std3__45__cpo5beginE:
	.zero		1
	.type		_ZN40_INTERNAL_8703dbdb_4_k_cu_fe358179_364934cuda3std3__442_GLOBAL__N__8703dbdb_4_k_cu_fe358179_364936ignoreE,@object
	.size		_ZN40_INTERNAL_8703dbdb_4_k_cu_fe358179_364934cuda3std3__442_GLOBAL__N__8703dbdb_4_k_cu_fe358179_364936ignoreE,(_ZN40_INTERNAL_8703dbdb_4_k_cu_fe358179_364934cute7productE - _ZN40_INTERNAL_8703dbdb_4_k_cu_fe358179_364934cuda3std3__442_GLOBAL__N__8703dbdb_4_k_cu_fe358179_364936ignoreE)
_ZN40_INTERNAL_8703dbdb_4_k_cu_fe358179_364934cuda3std3__442_GLOBAL__N__8703dbdb_4_k_cu_fe358179_364936ignoreE:
	.zero		1
	.type		_ZN40_INTERNAL_8703dbdb_4_k_cu_fe358179_364934cute7productE,@object
	.size		_ZN40_INTERNAL_8703dbdb_4_k_cu_fe358179_364934cute7productE,(_ZN40_INTERNAL_8703dbdb_4_k_cu_fe358179_364934cuda3std3__45__cpo3endE - _ZN40_INTERNAL_8703dbdb_4_k_cu_fe358179_364934cute7productE)
_ZN40_INTERNAL_8703dbdb_4_k_cu_fe358179_364934cute7productE:
	.zero		1
	.type		_ZN40_INTERNAL_8703dbdb_4_k_cu_fe358179_364934cuda3std3__45__cpo3endE,@object
	.size		_ZN40_INTERNAL_8703dbdb_4_k_cu_fe358179_364934cuda3std3__45__cpo3endE,(_ZN40_INTERNAL_8703dbdb_4_k_cu_fe358179_364934cuda3std3__419piecewise_constructE - _ZN40_INTERNAL_8703dbdb_4_k_cu_fe358179_364934cuda3std3__45__cpo3endE)
_ZN40_INTERNAL_8703dbdb_4_k_cu_fe358179_364934cuda3std3__45__cpo3endE:
	.zero		1
	.type		_ZN40_INTERNAL_8703dbdb_4_k_cu_fe358179_364934cuda3std3__419piecewise_constructE,@object
	.size		_ZN40_INTERNAL_8703dbdb_4_k_cu_fe358179_364934cuda3std3__419piecewise_constructE,(_ZN40_INTERNAL_8703dbdb_4_k_cu_fe358179_364934cuda3std3__45__cpo4cendE - _ZN40_INTERNAL_8703dbdb_4_k_cu_fe358179_364934cuda3std3__419piecewise_constructE)
_ZN40_INTERNAL_8703dbdb_4_k_cu_fe358179_364934cuda3std3__419piecewise_constructE:
	.zero		1
	.type		_ZN40_INTERNAL_8703dbdb_4_k_cu_fe358179_364934cuda3std3__45__cpo4cendE,@object
	.size		_ZN40_INTERNAL_8703dbdb_4_k_cu_fe358179_364934cuda3std3__45__cpo4cendE,(_ZN40_INTERNAL_8703dbdb_4_k_cu_fe358179_364934cuda3std6ranges3__45__cpo4swapE - _ZN40_INTERNAL_8703dbdb_4_k_cu_fe358179_364934cuda3std3__45__cpo4cendE)
_ZN40_INTERNAL_8703dbdb_4_k_cu_fe358179_364934cuda3std3__45__cpo4cendE:
	.zero		1
	.type		_ZN40_INTERNAL_8703dbdb_4_k_cu_fe358179_364934cuda3std6ranges3__45__cpo4swapE,@object
	.size		_ZN40_INTERNAL_8703dbdb_4_k_cu_fe358179_364934cuda3std6ranges3__45__cpo4swapE,(.L_9 - _ZN40_INTERNAL_8703dbdb_4_k_cu_fe358179_364934cuda3std6ranges3__45__cpo4swapE)
_ZN40_INTERNAL_8703dbdb_4_k_cu_fe358179_364934cuda3std6ranges3__45__cpo4swapE:
	.zero		1
.L_9:


//--------------------- .nv.constant0._ZN7cutlass13device_kernelINS_4gemm6kernel13GemmUniversalIN4cute5tupleIJiiiiEEENS1_10collective13CollectiveMmaINS1_49MainloopSm90TmaGmmaRmemAWarpSpecializedMixedInputILi7ENS5_IJNS4_1CILi1EEESB_SB_EEENS1_35KernelTmaWarpSpecializedCooperativeEEENS5_IJNSA_ILi128EEENSA_ILi64EEESF_EEENS5_IJNS_12float_e4m3_tEEEENS5_IJlSB_lEEENS_10bfloat16_tESK_NS4_8TiledMMAINS4_8MMA_AtomIJNS4_4SM904GMMA27MMA_64x64x16_F32BF16BF16_RSILNSP_5MajorE0ELSR_0ELNSP_7ScaleInE1ELSS_1EEEEEENS4_6LayoutINS5_IJNSA_ILi2EEESB_SB_EEENS5_IJSB_NSA_ILi0EEESY_EEEEENS5_IJNS4_10UnderscoreES11_S11_EEEEENS4_13SM90_TMA_LOADENS4_14ComposedLayoutINS4_7SwizzleILi3ELi4ELi3EEENS4_18smem_ptr_flag_bitsILi8EEENSV_INS5_IJNSA_ILi8EEESF_EEENS5_IJSF_SB_EEEEEEENS4_9Copy_AtomIJNS4_39AutoVectorizingCopyWithAssumedAlignmentILi128EEESI_EEENS4_8identityES14_NS15_IS17_NS18_ILi16EEENSV_INS5_IJS1A_SG_EEENS5_IJSG_SB_EEEEEEEvS1J_EENS_8epilogue10collective6detail29Sm90TmaWarpSpecializedAdapterINS1R_15DefaultEpilogueISI_SK_SK_NS1Q_6thread17LinearCombinationISI_Li1EffLNS1V_9ScaleType4KindE0ELNS_15FloatRoundStyleE2ESI_EENS1_15EpilogueDefaultEEEEEvvEEEEvNT_6ParamsE --------------------------
	.section	.nv.constant0._ZN7cutlass13device_kernelINS_4gemm6kernel13GemmUniversalIN4cute5tupleIJiiiiEEENS1_10collective13CollectiveMmaINS1_49MainloopSm90TmaGmmaRmemAWarpSpecializedMixedInputILi7ENS5_IJNS4_1CILi1EEESB_SB_EEENS1_35KernelTmaWarpSpecializedCooperativeEEENS5_IJNSA_ILi128EEENSA_ILi64EEESF_EEENS5_IJNS_12float_e4m3_tEEEENS5_IJlSB_lEEENS_10bfloat16_tESK_NS4_8TiledMMAINS4_8MMA_AtomIJNS4_4SM904GMMA27MMA_64x64x16_F32BF16BF16_RSILNSP_5MajorE0ELSR_0ELNSP_7ScaleInE1ELSS_1EEEEEENS4_6LayoutINS5_IJNSA_ILi2EEESB_SB_EEENS5_IJSB_NSA_ILi0EEESY_EEEEENS5_IJNS4_10UnderscoreES11_S11_EEEEENS4_13SM90_TMA_LOADENS4_14ComposedLayoutINS4_7SwizzleILi3ELi4ELi3EEENS4_18smem_ptr_flag_bitsILi8EEENSV_INS5_IJNSA_ILi8EEESF_EEENS5_IJSF_SB_EEEEEEENS4_9Copy_AtomIJNS4_39AutoVectorizingCopyWithAssumedAlignmentILi128EEESI_EEENS4_8identityES14_NS15_IS17_NS18_ILi16EEENSV_INS5_IJS1A_SG_EEENS5_IJSG_SB_EEEEEEEvS1J_EENS_8epilogue10collective6detail29Sm90TmaWarpSpecializedAdapterINS1R_15DefaultEpilogueISI_SK_SK_NS1Q_6thread17LinearCombinationISI_Li1EffLNS1V_9ScaleType4KindE0ELNS_15FloatRoundStyleE2ESI_EENS1_15EpilogueDefaultEEEEEvvEEEEvNT_6ParamsE,"a",@progbits
	.sectionflags	@""
	.align	4
.nv.constant0._ZN7cutlass13device_kernelINS_4gemm6kernel13GemmUniversalIN4cute5tupleIJiiiiEEENS1_10collective13CollectiveMmaINS1_49MainloopSm90TmaGmmaRmemAWarpSpecializedMixedInputILi7ENS5_IJNS4_1CILi1EEESB_SB_EEENS1_35KernelTmaWarpSpecializedCooperativeEEENS5_IJNSA_ILi128EEENSA_ILi64EEESF_EEENS5_IJNS_12float_e4m3_tEEEENS5_IJlSB_lEEENS_10bfloat16_tESK_NS4_8TiledMMAINS4_8MMA_AtomIJNS4_4SM904GMMA27MMA_64x64x16_F32BF16BF16_RSILNSP_5MajorE0ELSR_0ELNSP_7ScaleInE1ELSS_1EEEEEENS4_6LayoutINS5_IJNSA_ILi2EEESB_SB_EEENS5_IJSB_NSA_ILi0EEESY_EEEEENS5_IJNS4_10UnderscoreES11_S11_EEEEENS4_13SM90_TMA_LOADENS4_14ComposedLayoutINS4_7SwizzleILi3ELi4ELi3EEENS4_18smem_ptr_flag_bitsILi8EEENSV_INS5_IJNSA_ILi8EEESF_EEENS5_IJSF_SB_EEEEEEENS4_9Copy_AtomIJNS4_39AutoVectorizingCopyWithAssumedAlignmentILi128EEESI_EEENS4_8identityES14_NS15_IS17_NS18_ILi16EEENSV_INS5_IJS1A_SG_EEENS5_IJSG_SB_EEEEEEEvS1J_EENS_8epilogue10collective6detail29Sm90TmaWarpSpecializedAdapterINS1R_15DefaultEpilogueISI_SK_SK_NS1Q_6thread17LinearCombinationISI_Li1EffLNS1V_9ScaleType4KindE0ELNS_15FloatRoundStyleE2ESI_EENS1_15EpilogueDefaultEEEEEvvEEEEvNT_6ParamsE:
	.zero		2176


//--------------------- SYMBOLS --------------------------

	.type		.nv.reservedSmem.offset0,@object
	.size		.nv.reservedSmem.offset0,0x4
	.type		__assertfail,@function
